	.target	sm_90a

	.elftype	@"ET_EXEC"


//--------------------- .note.nv.tkinfo           --------------------------
	.section	.note.nv.tkinfo,"",@"SHT_NOTE"
	.sectionflags	@"SHF_NOTE_NV_TKINFO"
	.tkinfo
        /*0018*/ 	.word	0x00000002
        /*0030*/ 	.string	""
        /*0030*/ 	.string	"ptxas"
        /*0030*/ 	.string	"Cuda compilation tools, release 13.0, V13.0.88"
        /*0030*/ 	.string	"Build cuda_13.0.r13.0/compiler.36424714_0"
        /*0030*/ 	.string	"-arch sm_90a -m 64 "



//--------------------- .note.nv.cuinfo           --------------------------
	.section	.note.nv.cuinfo,"",@"SHT_NOTE"
	.sectionflags	@"SHF_NOTE_NV_CUINFO"
        /*0018*/ 	.short	0x0002
        /*001a*/ 	.short	0x005a
        /*001c*/ 	.short	0x0082
	.zero		2


//--------------------- .nv.info                  --------------------------
	.section	.nv.info,"",@"SHT_CUDA_INFO"
	.align	4


	//----- nvinfo : EIATTR_REGCOUNT
	.align		4
        /*0000*/ 	.byte	0x04, 0x2f
        /*0002*/ 	.short	(.L_12 - .L_11)
	.align		4
.L_11:
        /*0004*/ 	.word	index@(_ZN7cutlass13device_kernelINS_4conv6kernel13ConvUniversalINS1_16ConvProblemShapeILNS1_8OperatorE0ELi2EEENS1_10collective14CollectiveConvINS1_46MainloopSm90TmaGmmaWarpSpecializedImplicitGemmILS5_0ELi9ELi2EN4cute5tupleIJNSA_1CILi2EEENSC_ILi1EEESE_EEENS1_36KernelImplicitTmaWarpSpecializedSm90ELi1EEENSB_IJNSC_ILi256EEENSC_ILi128EEENSB_IJNSC_ILi32EEEEEEEEENS_10bfloat16_tESN_NSA_8TiledMMAINSA_8MMA_AtomIJNSA_4SM904GMMA28MMA_64x128x16_F32BF16BF16_SSILNSR_5MajorE0ELST_0ELNSR_7ScaleInE1ELSU_1EEEEEENSA_6LayoutINSB_IJSE_SE_SE_EEENSB_IJNSC_ILi0EEESZ_SZ_EEEEENSB_IJNSA_10UnderscoreES12_S12_EEEEENS7_6detail26Sm90ImplicitGemmTileTraitsINSA_20SM90_TMA_LOAD_IM2COLENSA_14ComposedLayoutINSA_7SwizzleILi2ELi4ELi3EEENSA_18smem_ptr_flag_bitsILi16EEENSX_INSB_IJNSB_IJNSC_ILi8EEESK_EEENSB_IJSK_SE_EEENSB_IJSE_NSC_ILi9EEEEEEEEENSB_IJNSB_IJSK_SI_EEENSB_IJSE_SZ_EEENSB_IJSZ_NSC_ILi8192EEEEEEEEEEEEEvEENS16_INSA_23SM90_TMA_LOAD_MULTICASTENS18_IS1A_S1C_NSX_INSB_IJNSB_IJS1D_NSC_ILi16EEEEEES1F_S1H_EEENSB_IJS1J_S1K_NSB_IJSZ_NSC_ILi4096EEEEEEEEEEEEEvEEEENS_8epilogue10collective6detail29Sm90TmaWarpSpecializedAdapterINS23_15DefaultEpilogueISN_NSB_IJNSB_IJlllEEESE_SZ_EEES28_NS22_6thread17LinearCombinationISN_Li1EffLNS29_9ScaleType4KindE0ELNS_15FloatRoundStyleE2ESN_EENS_4gemm15EpilogueDefaultEEEEEvvEEEEvNT_6ParamsE)
        /*0008*/ 	.word	0x000000ff


	//----- nvinfo : EIATTR_FRAME_SIZE
	.align		4
.L_12:
        /*000c*/ 	.byte	0x04, 0x11
        /*000e*/ 	.short	(.L_14 - .L_13)
	.align		4
.L_13:
        /*0010*/ 	.word	index@(_ZN7cutlass13device_kernelINS_4conv6kernel13ConvUniversalINS1_16ConvProblemShapeILNS1_8OperatorE0ELi2EEENS1_10collective14CollectiveConvINS1_46MainloopSm90TmaGmmaWarpSpecializedImplicitGemmILS5_0ELi9ELi2EN4cute5tupleIJNSA_1CILi2EEENSC_ILi1EEESE_EEENS1_36KernelImplicitTmaWarpSpecializedSm90ELi1EEENSB_IJNSC_ILi256EEENSC_ILi128EEENSB_IJNSC_ILi32EEEEEEEEENS_10bfloat16_tESN_NSA_8TiledMMAINSA_8MMA_AtomIJNSA_4SM904GMMA28MMA_64x128x16_F32BF16BF16_SSILNSR_5MajorE0ELST_0ELNSR_7ScaleInE1ELSU_1EEEEEENSA_6LayoutINSB_IJSE_SE_SE_EEENSB_IJNSC_ILi0EEESZ_SZ_EEEEENSB_IJNSA_10UnderscoreES12_S12_EEEEENS7_6detail26Sm90ImplicitGemmTileTraitsINSA_20SM90_TMA_LOAD_IM2COLENSA_14ComposedLayoutINSA_7SwizzleILi2ELi4ELi3EEENSA_18smem_ptr_flag_bitsILi16EEENSX_INSB_IJNSB_IJNSC_ILi8EEESK_EEENSB_IJSK_SE_EEENSB_IJSE_NSC_ILi9EEEEEEEEENSB_IJNSB_IJSK_SI_EEENSB_IJSE_SZ_EEENSB_IJSZ_NSC_ILi8192EEEEEEEEEEEEEvEENS16_INSA_23SM90_TMA_LOAD_MULTICASTENS18_IS1A_S1C_NSX_INSB_IJNSB_IJS1D_NSC_ILi16EEEEEES1F_S1H_EEENSB_IJS1J_S1K_NSB_IJSZ_NSC_ILi4096EEEEEEEEEEEEEvEEEENS_8epilogue10collective6detail29Sm90TmaWarpSpecializedAdapterINS23_15DefaultEpilogueISN_NSB_IJNSB_IJlllEEESE_SZ_EEES28_NS22_6thread17LinearCombinationISN_Li1EffLNS29_9ScaleType4KindE0ELNS_15FloatRoundStyleE2ESN_EENS_4gemm15EpilogueDefaultEEEEEvvEEEEvNT_6ParamsE)
        /*0014*/ 	.word	0x00000270


	//----- nvinfo : EIATTR_MIN_STACK_SIZE
	.align		4
.L_14:
        /*0018*/ 	.byte	0x04, 0x12
        /*001a*/ 	.short	(.L_16 - .L_15)
	.align		4
.L_15:
        /*001c*/ 	.word	index@(_ZN7cutlass13device_kernelINS_4conv6kernel13ConvUniversalINS1_16ConvProblemShapeILNS1_8OperatorE0ELi2EEENS1_10collective14CollectiveConvINS1_46MainloopSm90TmaGmmaWarpSpecializedImplicitGemmILS5_0ELi9ELi2EN4cute5tupleIJNSA_1CILi2EEENSC_ILi1EEESE_EEENS1_36KernelImplicitTmaWarpSpecializedSm90ELi1EEENSB_IJNSC_ILi256EEENSC_ILi128EEENSB_IJNSC_ILi32EEEEEEEEENS_10bfloat16_tESN_NSA_8TiledMMAINSA_8MMA_AtomIJNSA_4SM904GMMA28MMA_64x128x16_F32BF16BF16_SSILNSR_5MajorE0ELST_0ELNSR_7ScaleInE1ELSU_1EEEEEENSA_6LayoutINSB_IJSE_SE_SE_EEENSB_IJNSC_ILi0EEESZ_SZ_EEEEENSB_IJNSA_10UnderscoreES12_S12_EEEEENS7_6detail26Sm90ImplicitGemmTileTraitsINSA_20SM90_TMA_LOAD_IM2COLENSA_14ComposedLayoutINSA_7SwizzleILi2ELi4ELi3EEENSA_18smem_ptr_flag_bitsILi16EEENSX_INSB_IJNSB_IJNSC_ILi8EEESK_EEENSB_IJSK_SE_EEENSB_IJSE_NSC_ILi9EEEEEEEEENSB_IJNSB_IJSK_SI_EEENSB_IJSE_SZ_EEENSB_IJSZ_NSC_ILi8192EEEEEEEEEEEEEvEENS16_INSA_23SM90_TMA_LOAD_MULTICASTENS18_IS1A_S1C_NSX_INSB_IJNSB_IJS1D_NSC_ILi16EEEEEES1F_S1H_EEENSB_IJS1J_S1K_NSB_IJSZ_NSC_ILi4096EEEEEEEEEEEEEvEEEENS_8epilogue10collective6detail29Sm90TmaWarpSpecializedAdapterINS23_15DefaultEpilogueISN_NSB_IJNSB_IJlllEEESE_SZ_EEES28_NS22_6thread17LinearCombinationISN_Li1EffLNS29_9ScaleType4KindE0ELNS_15FloatRoundStyleE2ESN_EENS_4gemm15EpilogueDefaultEEEEEvvEEEEvNT_6ParamsE)
        /*0020*/ 	.word	0x00000270
.L_16:


//--------------------- .nv.compat                --------------------------
	.section	.nv.compat,"",@"SHT_CUDA_COMPAT_INFO"
	.align	4
        /*0000*/ 	.byte	0x02, 0x09, 0x01, 0x00, 0x02, 0x02, 0x04, 0x00, 0x02, 0x05, 0x05, 0x00, 0x03, 0x07, 0x01, 0x01
        /*0010*/ 	.byte	0x02, 0x03, 0x01, 0x00, 0x02, 0x06, 0x01, 0x00, 0x04, 0x0b, 0x08, 0x00, 0x00, 0x00, 0x00, 0x00
        /*0020*/ 	.byte	0x00, 0x00, 0x00, 0x00


//--------------------- .nv.info._ZN7cutlass13device_kernelINS_4conv6kernel13ConvUniversalINS1_16ConvProblemShapeILNS1_8OperatorE0ELi2EEENS1_10collective14CollectiveConvINS1_46MainloopSm90TmaGmmaWarpSpecializedImplicitGemmILS5_0ELi9ELi2EN4cute5tupleIJNSA_1CILi2EEENSC_ILi1EEESE_EEENS1_36KernelImplicitTmaWarpSpecializedSm90ELi1EEENSB_IJNSC_ILi256EEENSC_ILi128EEENSB_IJNSC_ILi32EEEEEEEEENS_10bfloat16_tESN_NSA_8TiledMMAINSA_8MMA_AtomIJNSA_4SM904GMMA28MMA_64x128x16_F32BF16BF16_SSILNSR_5MajorE0ELST_0ELNSR_7ScaleInE1ELSU_1EEEEEENSA_6LayoutINSB_IJSE_SE_SE_EEENSB_IJNSC_ILi0EEESZ_SZ_EEEEENSB_IJNSA_10UnderscoreES12_S12_EEEEENS7_6detail26Sm90ImplicitGemmTileTraitsINSA_20SM90_TMA_LOAD_IM2COLENSA_14ComposedLayoutINSA_7SwizzleILi2ELi4ELi3EEENSA_18smem_ptr_flag_bitsILi16EEENSX_INSB_IJNSB_IJNSC_ILi8EEESK_EEENSB_IJSK_SE_EEENSB_IJSE_NSC_ILi9EEEEEEEEENSB_IJNSB_IJSK_SI_EEENSB_IJSE_SZ_EEENSB_IJSZ_NSC_ILi8192EEEEEEEEEEEEEvEENS16_INSA_23SM90_TMA_LOAD_MULTICASTENS18_IS1A_S1C_NSX_INSB_IJNSB_IJS1D_NSC_ILi16EEEEEES1F_S1H_EEENSB_IJS1J_S1K_NSB_IJSZ_NSC_ILi4096EEEEEEEEEEEEEvEEEENS_8epilogue10collective6detail29Sm90TmaWarpSpecializedAdapterINS23_15DefaultEpilogueISN_NSB_IJNSB_IJlllEEESE_SZ_EEES28_NS22_6thread17LinearCombinationISN_Li1EffLNS29_9ScaleType4KindE0ELNS_15FloatRoundStyleE2ESN_EENS_4gemm15EpilogueDefaultEEEEEvvEEEEvNT_6ParamsE --------------------------
	.section	.nv.info._ZN7cutlass13device_kernelINS_4conv6kernel13ConvUniversalINS1_16ConvProblemShapeILNS1_8OperatorE0ELi2EEENS1_10collective14CollectiveConvINS1_46MainloopSm90TmaGmmaWarpSpecializedImplicitGemmILS5_0ELi9ELi2EN4cute5tupleIJNSA_1CILi2EEENSC_ILi1EEESE_EEENS1_36KernelImplicitTmaWarpSpecializedSm90ELi1EEENSB_IJNSC_ILi256EEENSC_ILi128EEENSB_IJNSC_ILi32EEEEEEEEENS_10bfloat16_tESN_NSA_8TiledMMAINSA_8MMA_AtomIJNSA_4SM904GMMA28MMA_64x128x16_F32BF16BF16_SSILNSR_5MajorE0ELST_0ELNSR_7ScaleInE1ELSU_1EEEEEENSA_6LayoutINSB_IJSE_SE_SE_EEENSB_IJNSC_ILi0EEESZ_SZ_EEEEENSB_IJNSA_10UnderscoreES12_S12_EEEEENS7_6detail26Sm90ImplicitGemmTileTraitsINSA_20SM90_TMA_LOAD_IM2COLENSA_14ComposedLayoutINSA_7SwizzleILi2ELi4ELi3EEENSA_18smem_ptr_flag_bitsILi16EEENSX_INSB_IJNSB_IJNSC_ILi8EEESK_EEENSB_IJSK_SE_EEENSB_IJSE_NSC_ILi9EEEEEEEEENSB_IJNSB_IJSK_SI_EEENSB_IJSE_SZ_EEENSB_IJSZ_NSC_ILi8192EEEEEEEEEEEEEvEENS16_INSA_23SM90_TMA_LOAD_MULTICASTENS18_IS1A_S1C_NSX_INSB_IJNSB_IJS1D_NSC_ILi16EEEEEES1F_S1H_EEENSB_IJS1J_S1K_NSB_IJSZ_NSC_ILi4096EEEEEEEEEEEEEvEEEENS_8epilogue10collective6detail29Sm90TmaWarpSpecializedAdapterINS23_15DefaultEpilogueISN_NSB_IJNSB_IJlllEEESE_SZ_EEES28_NS22_6thread17LinearCombinationISN_Li1EffLNS29_9ScaleType4KindE0ELNS_15FloatRoundStyleE2ESN_EENS_4gemm15EpilogueDefaultEEEEEvvEEEEvNT_6ParamsE,"",@"SHT_CUDA_INFO"
	.sectionflags	@""
	.align	4


	//----- nvinfo : EIATTR_CUDA_API_VERSION
	.align		4
        /*0000*/ 	.byte	0x04, 0x37
        /*0002*/ 	.short	(.L_18 - .L_17)
.L_17:
        /*0004*/ 	.word	0x00000082


	//----- nvinfo : EIATTR_KPARAM_INFO
	.align		4
.L_18:
        /*0008*/ 	.byte	0x04, 0x17
        /*000a*/ 	.short	(.L_20 - .L_19)
.L_19:
        /*000c*/ 	.word	0x00000000
        /*0010*/ 	.short	0x0000
        /*0012*/ 	.short	0x0070
        /*0014*/ 	.byte	0x00, 0xf0, 0x01, 0x0e


	//----- nvinfo : EIATTR_SPARSE_MMA_MASK
	.align		4
.L_20:
        /*0018*/ 	.byte	0x03, 0x50
        /*001a*/ 	.short	0x0000


	//----- nvinfo : EIATTR_MAXREG_COUNT
	.align		4
        /*001c*/ 	.byte	0x03, 0x1b
        /*001e*/ 	.short	0x00ff


	//----- nvinfo : EIATTR_NUM_BARRIERS
	.align		4
        /*0020*/ 	.byte	0x02, 0x4c
        /*0022*/ 	.byte	0x01
	.zero		1


	//----- nvinfo : EIATTR_ANNOTATIONS
	.align		4
        /*0024*/ 	.byte	0x04, 0x55
        /*0026*/ 	.short	(.L_22 - .L_21)


	//   ....[0]....
.L_21:
        /*0028*/ 	.word	0x00000001
        /*002c*/ 	.byte	0x80, 0x0b, 0x00, 0x00, 0x01, 0x00, 0x00, 0x00, 0xc0, 0x0b, 0x00, 0x00, 0x01, 0x00, 0x00, 0x00
        /* <DEDUP_REMOVED lines=210> */
        /*0d5c*/ 	.byte	0x50, 0xfe, 0x00, 0x00


	//----- nvinfo : EIATTR_MERCURY_ISA_VERSION
	.align		4
.L_22:
        /*0d60*/ 	.byte	0x03, 0x5f
        /*0d62*/ 	.short	0x0101


	//----- nvinfo : EIATTR_COOP_GROUP_MASK_REGIDS
	.align		4
        /*0d64*/ 	.byte	0x04, 0x29
        /*0d66*/ 	.short	(.L_24 - .L_23)


	//   ....[0]....
.L_23:
        /*0d68*/ 	.word	0xffffffff


	//   ....[1]....
        /*0d6c*/ 	.word	0xffffffff


	//   ....[2]....
        /*0d70*/ 	.word	0xffffffff


	//   ....[3]....
        /*0d74*/ 	.word	0xffffffff


	//----- nvinfo : EIATTR_COOP_GROUP_INSTR_OFFSETS
	.align		4
.L_24:
        /*0d78*/ 	.byte	0x04, 0x28
        /*0d7a*/ 	.short	(.L_26 - .L_25)


	//   ....[0]....
.L_25:
        /*0d7c*/ 	.word	0x00000080


	//   ....[1]....
        /*0d80*/ 	.word	0x00000090


	//   ....[2]....
        /*0d84*/ 	.word	0x000001b0


	//   ....[3]....
        /*0d88*/ 	.word	0x000007a0


	//----- nvinfo : EIATTR_MBARRIER_INSTR_OFFSETS
	.align		4
.L_26:
        /*0d8c*/ 	.byte	0x04, 0x39
        /*0d8e*/ 	.short	(.L_28 - .L_27)


	//   ....[0]....
.L_27:
        /*0d90*/ 	.word	0x000003e0
        /*0d94*/ 	.word	0x000000ff
        /*0d98*/ 	.word	0x00036000
        /*0d9c*/ 	.short	0x0100
        /*0d9e*/ 	.byte	0x0a
	.zero		1


	//   ....[1]....
        /*0da0*/ 	.word	0x000003f0
        /*0da4*/ 	.word	0x000000ff
        /*0da8*/ 	.word	0x00036048
        /*0dac*/ 	.short	0x0100
        /*0dae*/ 	.byte	0x0a
	.zero		1


	//   ....[2]....
        /*0db0*/ 	.word	0x00000400
        /*0db4*/ 	.word	0x000000ff
        /*0db8*/ 	.word	0x00036008
        /*0dbc*/ 	.short	0x0100
        /*0dbe*/ 	.byte	0x0a
	.zero		1


	//   ....[3]....
        /*0dc0*/ 	.word	0x00000410
        /*0dc4*/ 	.word	0x000000ff
        /*0dc8*/ 	.word	0x00036050
        /*0dcc*/ 	.short	0x0100
        /*0dce*/ 	.byte	0x0a
	.zero		1


	//   ....[4]....
        /*0dd0*/ 	.word	0x00000420
        /*0dd4*/ 	.word	0x000000ff
        /*0dd8*/ 	.word	0x00036010
        /*0ddc*/ 	.short	0x0100
        /*0dde*/ 	.byte	0x0a
	.zero		1


	//   ....[5]....
        /*0de0*/ 	.word	0x00000430
        /*0de4*/ 	.word	0x000000ff
        /*0de8*/ 	.word	0x00036058
        /*0dec*/ 	.short	0x0100
        /*0dee*/ 	.byte	0x0a
	.zero		1


	//   ....[6]....
        /*0df0*/ 	.word	0x00000440
        /*0df4*/ 	.word	0x000000ff
        /*0df8*/ 	.word	0x00036018
        /*0dfc*/ 	.short	0x0100
        /*0dfe*/ 	.byte	0x0a
	.zero		1


	//   ....[7]....
        /*0e00*/ 	.word	0x00000450
        /*0e04*/ 	.word	0x000000ff
        /*0e08*/ 	.word	0x00036060
        /*0e0c*/ 	.short	0x0100
        /*0e0e*/ 	.byte	0x0a
	.zero		1


	//   ....[8]....
        /*0e10*/ 	.word	0x00000460
        /*0e14*/ 	.word	0x000000ff
        /*0e18*/ 	.word	0x00036020
        /*0e1c*/ 	.short	0x0100
        /*0e1e*/ 	.byte	0x0a
	.zero		1


	//   ....[9]....
        /*0e20*/ 	.word	0x00000470
        /*0e24*/ 	.word	0x000000ff
        /*0e28*/ 	.word	0x00036068
        /*0e2c*/ 	.short	0x0100
        /*0e2e*/ 	.byte	0x0a
	.zero		1


	//   ....[10]....
        /*0e30*/ 	.word	0x00000480
        /*0e34*/ 	.word	0x000000ff
        /*0e38*/ 	.word	0x00036028
        /*0e3c*/ 	.short	0x0100
        /*0e3e*/ 	.byte	0x0a
	.zero		1


	//   ....[11]....
        /*0e40*/ 	.word	0x00000490
        /*0e44*/ 	.word	0x000000ff
        /*0e48*/ 	.word	0x00036070
        /*0e4c*/ 	.short	0x0100
        /*0e4e*/ 	.byte	0x0a
	.zero		1


	//   ....[12]....
        /*0e50*/ 	.word	0x000004a0
        /*0e54*/ 	.word	0x000000ff
        /*0e58*/ 	.word	0x00036030
        /*0e5c*/ 	.short	0x0100
        /*0e5e*/ 	.byte	0x0a
	.zero		1


	//   ....[13]....
        /*0e60*/ 	.word	0x000004b0
        /*0e64*/ 	.word	0x000000ff
        /*0e68*/ 	.word	0x00036078
        /*0e6c*/ 	.short	0x0100
        /*0e6e*/ 	.byte	0x0a
	.zero		1


	//   ....[14]....
        /*0e70*/ 	.word	0x000004c0
        /*0e74*/ 	.word	0x000000ff
        /*0e78*/ 	.word	0x00036038
        /*0e7c*/ 	.short	0x0100
        /*0e7e*/ 	.byte	0x0a
	.zero		1


	//   ....[15]....
        /*0e80*/ 	.word	0x000004d0
        /*0e84*/ 	.word	0x000000ff
        /*0e88*/ 	.word	0x00036080
        /*0e8c*/ 	.short	0x0100
        /*0e8e*/ 	.byte	0x0a
	.zero		1


	//   ....[16]....
        /*0e90*/ 	.word	0x000004e0
        /*0e94*/ 	.word	0x000000ff
        /*0e98*/ 	.word	0x00036040
        /*0e9c*/ 	.short	0x0100
        /*0e9e*/ 	.byte	0x0a
	.zero		1


	//   ....[17]....
        /*0ea0*/ 	.word	0x000004f0
        /*0ea4*/ 	.word	0x000000ff
        /*0ea8*/ 	.word	0x00036088
        /*0eac*/ 	.short	0x0100
        /*0eae*/ 	.byte	0x0a
	.zero		1


	//   ....[18]....
        /*0eb0*/ 	.word	0x00001660
        /*0eb4*/ 	.word	0x00000003
        /*0eb8*/ 	.word	0x00036000
        /*0ebc*/ 	.short	0x010a
        /*0ebe*/ 	.byte	0x3f
	.zero		1


	//   ....[19]....
        /*0ec0*/ 	.word	0x000026f0
        /*0ec4*/ 	.word	0x00000000
        /*0ec8*/ 	.word	0x00036000
        /*0ecc*/ 	.short	0x010a
        /*0ece*/ 	.byte	0x3f
	.zero		1


	//   ....[20]....
        /*0ed0*/ 	.word	0x00003b40
        /*0ed4*/ 	.word	0x00000000
        /*0ed8*/ 	.word	0x00000000
        /*0edc*/ 	.short	0x0101
        /*0ede*/ 	.byte	0x3f
	.zero		1


	//   ....[21]....
        /*0ee0*/ 	.word	0x00003d70
        /*0ee4*/ 	.word	0x00000006
        /*0ee8*/ 	.word	0x00000000
        /*0eec*/ 	.short	0x0101
        /*0eee*/ 	.byte	0x3f
	.zero		1


	//   ....[22]....
        /*0ef0*/ 	.word	0x00013ef0
        /*0ef4*/ 	.word	0x00000011
        /*0ef8*/ 	.word	0x00036048
        /*0efc*/ 	.short	0x010a
        /*0efe*/ 	.byte	0x3f
	.zero		1


	//   ....[23]....
        /*0f00*/ 	.word	0x00014600
        /*0f04*/ 	.word	0x00000003
        /*0f08*/ 	.word	0x00000000
        /*0f0c*/ 	.short	0x010a
        /*0f0e*/ 	.byte	0x3f
	.zero		1


	//   ....[24]....
        /*0f10*/ 	.word	0x000146c0
        /*0f14*/ 	.word	0x00000003
        /*0f18*/ 	.word	0x00000000
        /*0f1c*/ 	.short	0x010a
        /*0f1e*/ 	.byte	0x3f
	.zero		1


	//   ....[25]....
        /*0f20*/ 	.word	0x00014780
        /*0f24*/ 	.word	0x00000003
        /*0f28*/ 	.word	0x00000000
        /*0f2c*/ 	.short	0x010a
        /*0f2e*/ 	.byte	0x3f
	.zero		1


	//   ....[26]....
        /*0f30*/ 	.word	0x00014840
        /*0f34*/ 	.word	0x00000003
        /*0f38*/ 	.word	0x00000000
        /*0f3c*/ 	.short	0x010a
        /*0f3e*/ 	.byte	0x3f
	.zero		1


	//   ....[27]....
        /*0f40*/ 	.word	0x00014900
        /*0f44*/ 	.word	0x00000003
        /*0f48*/ 	.word	0x00000000
        /*0f4c*/ 	.short	0x010a
        /*0f4e*/ 	.byte	0x3f
	.zero		1


	//   ....[28]....
        /*0f50*/ 	.word	0x000149c0
        /*0f54*/ 	.word	0x00000003
        /*0f58*/ 	.word	0x00000000
        /*0f5c*/ 	.short	0x010a
        /*0f5e*/ 	.byte	0x3f
	.zero		1


	//   ....[29]....
        /*0f60*/ 	.word	0x00014a80
        /*0f64*/ 	.word	0x00000003
        /*0f68*/ 	.word	0x00000000
        /*0f6c*/ 	.short	0x010a
        /*0f6e*/ 	.byte	0x3f
	.zero		1


	//   ....[30]....
        /*0f70*/ 	.word	0x00014b40
        /*0f74*/ 	.word	0x00000003
        /*0f78*/ 	.word	0x00000000
        /*0f7c*/ 	.short	0x010a
        /*0f7e*/ 	.byte	0x3f
	.zero		1


	//   ....[31]....
        /*0f80*/ 	.word	0x00014c00
        /*0f84*/ 	.word	0x00000003
        /*0f88*/ 	.word	0x00000000
        /*0f8c*/ 	.short	0x010a
        /*0f8e*/ 	.byte	0x3f
	.zero		1


	//----- nvinfo : EIATTR_NUM_MBARRIERS
	.align		4
.L_28:
        /*0f90*/ 	.byte	0x03, 0x38
        /*0f92*/ 	.short	0x0012


	//----- nvinfo : EIATTR_EXIT_INSTR_OFFSETS
	.align		4
        /*0f94*/ 	.byte	0x04, 0x1c
        /*0f96*/ 	.short	(.L_30 - .L_29)


	//   ....[0]....
.L_29:
        /*0f98*/ 	.word	0x00000b70


	//   ....[1]....
        /*0f9c*/ 	.word	0x00003f80


	//   ....[2]....
        /*0fa0*/ 	.word	0x0000f2f0


	//   ....[3]....
        /*0fa4*/ 	.word	0x0000f330


	//   ....[4]....
        /*0fa8*/ 	.word	0x00013c80


	//   ....[5]....
        /*0fac*/ 	.word	0x00013cc0


	//   ....[6]....
        /*0fb0*/ 	.word	0x00013ce0


	//   ....[7]....
        /*0fb4*/ 	.word	0x00014500


	//   ....[8]....
        /*0fb8*/ 	.word	0x00014c30


	//----- nvinfo : EIATTR_MAX_THREADS
	.align		4
.L_30:
        /*0fbc*/ 	.byte	0x04, 0x05
        /*0fbe*/ 	.short	(.L_32 - .L_31)
.L_31:
        /*0fc0*/ 	.word	0x00000100
        /*0fc4*/ 	.word	0x00000001
        /*0fc8*/ 	.word	0x00000001


	//----- nvinfo : EIATTR_CRS_STACK_SIZE
	.align		4
.L_32:
        /*0fcc*/ 	.byte	0x04, 0x1e
        /*0fce*/ 	.short	(.L_34 - .L_33)
.L_33:
        /*0fd0*/ 	.word	0x00000000


	//----- nvinfo : EIATTR_CBANK_PARAM_SIZE
	.align		4
.L_34:
        /*0fd4*/ 	.byte	0x03, 0x19
        /*0fd6*/ 	.short	0x03f0


	//----- nvinfo : EIATTR_PARAM_CBANK
	.align		4
        /*0fd8*/ 	.byte	0x04, 0x0a
        /*0fda*/ 	.short	(.L_36 - .L_35)
	.align		4
.L_35:
        /*0fdc*/ 	.word	index@(.nv.constant0._ZN7cutlass13device_kernelINS_4conv6kernel13ConvUniversalINS1_16ConvProblemShapeILNS1_8OperatorE0ELi2EEENS1_10collective14CollectiveConvINS1_46MainloopSm90TmaGmmaWarpSpecializedImplicitGemmILS5_0ELi9ELi2EN4cute5tupleIJNSA_1CILi2EEENSC_ILi1EEESE_EEENS1_36KernelImplicitTmaWarpSpecializedSm90ELi1EEENSB_IJNSC_ILi256EEENSC_ILi128EEENSB_IJNSC_ILi32EEEEEEEEENS_10bfloat16_tESN_NSA_8TiledMMAINSA_8MMA_AtomIJNSA_4SM904GMMA28MMA_64x128x16_F32BF16BF16_SSILNSR_5MajorE0ELST_0ELNSR_7ScaleInE1ELSU_1EEEEEENSA_6LayoutINSB_IJSE_SE_SE_EEENSB_IJNSC_ILi0EEESZ_SZ_EEEEENSB_IJNSA_10UnderscoreES12_S12_EEEEENS7_6detail26Sm90ImplicitGemmTileTraitsINSA_20SM90_TMA_LOAD_IM2COLENSA_14ComposedLayoutINSA_7SwizzleILi2ELi4ELi3EEENSA_18smem_ptr_flag_bitsILi16EEENSX_INSB_IJNSB_IJNSC_ILi8EEESK_EEENSB_IJSK_SE_EEENSB_IJSE_NSC_ILi9EEEEEEEEENSB_IJNSB_IJSK_SI_EEENSB_IJSE_SZ_EEENSB_IJSZ_NSC_ILi8192EEEEEEEEEEEEEvEENS16_INSA_23SM90_TMA_LOAD_MULTICASTENS18_IS1A_S1C_NSX_INSB_IJNSB_IJS1D_NSC_ILi16EEEEEES1F_S1H_EEENSB_IJS1J_S1K_NSB_IJSZ_NSC_ILi4096EEEEEEEEEEEEEvEEEENS_8epilogue10collective6detail29Sm90TmaWarpSpecializedAdapterINS23_15DefaultEpilogueISN_NSB_IJNSB_IJlllEEESE_SZ_EEES28_NS22_6thread17LinearCombinationISN_Li1EffLNS29_9ScaleType4KindE0ELNS_15FloatRoundStyleE2ESN_EENS_4gemm15EpilogueDefaultEEEEEvvEEEEvNT_6ParamsE)
        /*0fe0*/ 	.short	0x0210
        /*0fe2*/ 	.short	0x03f0


	//----- nvinfo : EIATTR_SW_WAR
	.align		4
.L_36:
        /*0fe4*/ 	.byte	0x04, 0x36
        /*0fe6*/ 	.short	(.L_38 - .L_37)
.L_37:
        /*0fe8*/ 	.word	0x00000008
.L_38:


//--------------------- .nv.callgraph             --------------------------
	.section	.nv.callgraph,"",@"SHT_CUDA_CALLGRAPH"
	.align	4
	.sectionentsize	8
	.align		4
        /*0000*/ 	.word	0x00000000
	.align		4
        /*0004*/ 	.word	0xffffffff
	.align		4
        /*0008*/ 	.word	0x00000000
	.align		4
        /*000c*/ 	.word	0xfffffffe
	.align		4
        /*0010*/ 	.word	0x00000000
	.align		4
        /*0014*/ 	.word	0xfffffffd
	.align		4
        /*0018*/ 	.word	0x00000000
	.align		4
        /*001c*/ 	.word	0xfffffffc


//--------------------- .nv.constant4             --------------------------
	.section	.nv.constant4,"a",@progbits
	.align	8
	.align		8
.nv.constant4:
        /*0000*/ 	.dword	_ZN39_INTERNAL_186eeba3_4_k_cu_906428a8_35244cuda3std3__45__cpo5beginE
	.align		8
        /*0008*/ 	.dword	_ZN39_INTERNAL_186eeba3_4_k_cu_906428a8_35244cuda3std3__45__cpo3endE
	.align		8
        /*0010*/ 	.dword	_ZN39_INTERNAL_186eeba3_4_k_cu_906428a8_35244cuda3std3__45__cpo6cbeginE
	.align		8
        /*0018*/ 	.dword	_ZN39_INTERNAL_186eeba3_4_k_cu_906428a8_35244cuda3std3__45__cpo4cendE
	.align		8
        /*0020*/ 	.dword	_ZN39_INTERNAL_186eeba3_4_k_cu_906428a8_35244cuda3std3__441_GLOBAL__N__186eeba3_4_k_cu_906428a8_35246ignoreE
	.align		8
        /*0028*/ 	.dword	_ZN39_INTERNAL_186eeba3_4_k_cu_906428a8_35244cuda3std3__419piecewise_constructE
	.align		8
        /*0030*/ 	.dword	_ZN39_INTERNAL_186eeba3_4_k_cu_906428a8_35244cuda3std3__48in_placeE
	.align		8
        /*0038*/ 	.dword	_ZN39_INTERNAL_186eeba3_4_k_cu_906428a8_35244cuda3std6ranges3__45__cpo4swapE
	.align		8
        /*0040*/ 	.dword	_ZN39_INTERNAL_186eeba3_4_k_cu_906428a8_35244cuda3std6ranges3__45__cpo9iter_moveE
	.align		8
        /*0048*/ 	.dword	_ZN39_INTERNAL_186eeba3_4_k_cu_906428a8_35244cute7productE
	.align		8
        /*0050*/ 	.dword	_ZN39_INTERNAL_186eeba3_4_k_cu_906428a8_35244cute1_E


//--------------------- .text._ZN7cutlass13device_kernelINS_4conv6kernel13ConvUniversalINS1_16ConvProblemShapeILNS1_8OperatorE0ELi2EEENS1_10collective14CollectiveConvINS1_46MainloopSm90TmaGmmaWarpSpecializedImplicitGemmILS5_0ELi9ELi2EN4cute5tupleIJNSA_1CILi2EEENSC_ILi1EEESE_EEENS1_36KernelImplicitTmaWarpSpecializedSm90ELi1EEENSB_IJNSC_ILi256EEENSC_ILi128EEENSB_IJNSC_ILi32EEEEEEEEENS_10bfloat16_tESN_NSA_8TiledMMAINSA_8MMA_AtomIJNSA_4SM904GMMA28MMA_64x128x16_F32BF16BF16_SSILNSR_5MajorE0ELST_0ELNSR_7ScaleInE1ELSU_1EEEEEENSA_6LayoutINSB_IJSE_SE_SE_EEENSB_IJNSC_ILi0EEESZ_SZ_EEEEENSB_IJNSA_10UnderscoreES12_S12_EEEEENS7_6detail26Sm90ImplicitGemmTileTraitsINSA_20SM90_TMA_LOAD_IM2COLENSA_14ComposedLayoutINSA_7SwizzleILi2ELi4ELi3EEENSA_18smem_ptr_flag_bitsILi16EEENSX_INSB_IJNSB_IJNSC_ILi8EEESK_EEENSB_IJSK_SE_EEENSB_IJSE_NSC_ILi9EEEEEEEEENSB_IJNSB_IJSK_SI_EEENSB_IJSE_SZ_EEENSB_IJSZ_NSC_ILi8192EEEEEEEEEEEEEvEENS16_INSA_23SM90_TMA_LOAD_MULTICASTENS18_IS1A_S1C_NSX_INSB_IJNSB_IJS1D_NSC_ILi16EEEEEES1F_S1H_EEENSB_IJS1J_S1K_NSB_IJSZ_NSC_ILi4096EEEEEEEEEEEEEvEEEENS_8epilogue10collective6detail29Sm90TmaWarpSpecializedAdapterINS23_15DefaultEpilogueISN_NSB_IJNSB_IJlllEEESE_SZ_EEES28_NS22_6thread17LinearCombinationISN_Li1EffLNS29_9ScaleType4KindE0ELNS_15FloatRoundStyleE2ESN_EENS_4gemm15EpilogueDefaultEEEEEvvEEEEvNT_6ParamsE --------------------------
	.section	.text._ZN7cutlass13device_kernelINS_4conv6kernel13ConvUniversalINS1_16ConvProblemShapeILNS1_8OperatorE0ELi2EEENS1_10collective14CollectiveConvINS1_46MainloopSm90TmaGmmaWarpSpecializedImplicitGemmILS5_0ELi9ELi2EN4cute5tupleIJNSA_1CILi2EEENSC_ILi1EEESE_EEENS1_36KernelImplicitTmaWarpSpecializedSm90ELi1EEENSB_IJNSC_ILi256EEENSC_ILi128EEENSB_IJNSC_ILi32EEEEEEEEENS_10bfloat16_tESN_NSA_8TiledMMAINSA_8MMA_AtomIJNSA_4SM904GMMA28MMA_64x128x16_F32BF16BF16_SSILNSR_5MajorE0ELST_0ELNSR_7ScaleInE1ELSU_1EEEEEENSA_6LayoutINSB_IJSE_SE_SE_EEENSB_IJNSC_ILi0EEESZ_SZ_EEEEENSB_IJNSA_10UnderscoreES12_S12_EEEEENS7_6detail26Sm90ImplicitGemmTileTraitsINSA_20SM90_TMA_LOAD_IM2COLENSA_14ComposedLayoutINSA_7SwizzleILi2ELi4ELi3EEENSA_18smem_ptr_flag_bitsILi16EEENSX_INSB_IJNSB_IJNSC_ILi8EEESK_EEENSB_IJSK_SE_EEENSB_IJSE_NSC_ILi9EEEEEEEEENSB_IJNSB_IJSK_SI_EEENSB_IJSE_SZ_EEENSB_IJSZ_NSC_ILi8192EEEEEEEEEEEEEvEENS16_INSA_23SM90_TMA_LOAD_MULTICASTENS18_IS1A_S1C_NSX_INSB_IJNSB_IJS1D_NSC_ILi16EEEEEES1F_S1H_EEENSB_IJS1J_S1K_NSB_IJSZ_NSC_ILi4096EEEEEEEEEEEEEvEEEENS_8epilogue10collective6detail29Sm90TmaWarpSpecializedAdapterINS23_15DefaultEpilogueISN_NSB_IJNSB_IJlllEEESE_SZ_EEES28_NS22_6thread17LinearCombinationISN_Li1EffLNS29_9ScaleType4KindE0ELNS_15FloatRoundStyleE2ESN_EENS_4gemm15EpilogueDefaultEEEEEvvEEEEvNT_6ParamsE,"ax",@progbits
	.align	128
.text._ZN7cutlass13device_kernelINS_4conv6kernel13ConvUniversalINS1_16ConvProblemShapeILNS1_8OperatorE0ELi2EEENS1_10collective14CollectiveConvINS1_46MainloopSm90TmaGmmaWarpSpecializedImplicitGemmILS5_0ELi9ELi2EN4cute5tupleIJNSA_1CILi2EEENSC_ILi1EEESE_EEENS1_36KernelImplicitTmaWarpSpecializedSm90ELi1EEENSB_IJNSC_ILi256EEENSC_ILi128EEENSB_IJNSC_ILi32EEEEEEEEENS_10bfloat16_tESN_NSA_8TiledMMAINSA_8MMA_AtomIJNSA_4SM904GMMA28MMA_64x128x16_F32BF16BF16_SSILNSR_5MajorE0ELST_0ELNSR_7ScaleInE1ELSU_1EEEEEENSA_6LayoutINSB_IJSE_SE_SE_EEENSB_IJNSC_ILi0EEESZ_SZ_EEEEENSB_IJNSA_10UnderscoreES12_S12_EEEEENS7_6detail26Sm90ImplicitGemmTileTraitsINSA_20SM90_TMA_LOAD_IM2COLENSA_14ComposedLayoutINSA_7SwizzleILi2ELi4ELi3EEENSA_18smem_ptr_flag_bitsILi16EEENSX_INSB_IJNSB_IJNSC_ILi8EEESK_EEENSB_IJSK_SE_EEENSB_IJSE_NSC_ILi9EEEEEEEEENSB_IJNSB_IJSK_SI_EEENSB_IJSE_SZ_EEENSB_IJSZ_NSC_ILi8192EEEEEEEEEEEEEvEENS16_INSA_23SM90_TMA_LOAD_MULTICASTENS18_IS1A_S1C_NSX_INSB_IJNSB_IJS1D_NSC_ILi16EEEEEES1F_S1H_EEENSB_IJS1J_S1K_NSB_IJSZ_NSC_ILi4096EEEEEEEEEEEEEvEEEENS_8epilogue10collective6detail29Sm90TmaWarpSpecializedAdapterINS23_15DefaultEpilogueISN_NSB_IJNSB_IJlllEEESE_SZ_EEES28_NS22_6thread17LinearCombinationISN_Li1EffLNS29_9ScaleType4KindE0ELNS_15FloatRoundStyleE2ESN_EENS_4gemm15EpilogueDefaultEEEEEvvEEEEvNT_6ParamsE:
        .type           _ZN7cutlass13device_kernelINS_4conv6kernel13ConvUniversalINS1_16ConvProblemShapeILNS1_8OperatorE0ELi2EEENS1_10collective14CollectiveConvINS1_46MainloopSm90TmaGmmaWarpSpecializedImplicitGemmILS5_0ELi9ELi2EN4cute5tupleIJNSA_1CILi2EEENSC_ILi1EEESE_EEENS1_36KernelImplicitTmaWarpSpecializedSm90ELi1EEENSB_IJNSC_ILi256EEENSC_ILi128EEENSB_IJNSC_ILi32EEEEEEEEENS_10bfloat16_tESN_NSA_8TiledMMAINSA_8MMA_AtomIJNSA_4SM904GMMA28MMA_64x128x16_F32BF16BF16_SSILNSR_5MajorE0ELST_0ELNSR_7ScaleInE1ELSU_1EEEEEENSA_6LayoutINSB_IJSE_SE_SE_EEENSB_IJNSC_ILi0EEESZ_SZ_EEEEENSB_IJNSA_10UnderscoreES12_S12_EEEEENS7_6detail26Sm90ImplicitGemmTileTraitsINSA_20SM90_TMA_LOAD_IM2COLENSA_14ComposedLayoutINSA_7SwizzleILi2ELi4ELi3EEENSA_18smem_ptr_flag_bitsILi16EEENSX_INSB_IJNSB_IJNSC_ILi8EEESK_EEENSB_IJSK_SE_EEENSB_IJSE_NSC_ILi9EEEEEEEEENSB_IJNSB_IJSK_SI_EEENSB_IJSE_SZ_EEENSB_IJSZ_NSC_ILi8192EEEEEEEEEEEEEvEENS16_INSA_23SM90_TMA_LOAD_MULTICASTENS18_IS1A_S1C_NSX_INSB_IJNSB_IJS1D_NSC_ILi16EEEEEES1F_S1H_EEENSB_IJS1J_S1K_NSB_IJSZ_NSC_ILi4096EEEEEEEEEEEEEvEEEENS_8epilogue10collective6detail29Sm90TmaWarpSpecializedAdapterINS23_15DefaultEpilogueISN_NSB_IJNSB_IJlllEEESE_SZ_EEES28_NS22_6thread17LinearCombinationISN_Li1EffLNS29_9ScaleType4KindE0ELNS_15FloatRoundStyleE2ESN_EENS_4gemm15EpilogueDefaultEEEEEvvEEEEvNT_6ParamsE,@function
        .size           _ZN7cutlass13device_kernelINS_4conv6kernel13ConvUniversalINS1_16ConvProblemShapeILNS1_8OperatorE0ELi2EEENS1_10collective14CollectiveConvINS1_46MainloopSm90TmaGmmaWarpSpecializedImplicitGemmILS5_0ELi9ELi2EN4cute5tupleIJNSA_1CILi2EEENSC_ILi1EEESE_EEENS1_36KernelImplicitTmaWarpSpecializedSm90ELi1EEENSB_IJNSC_ILi256EEENSC_ILi128EEENSB_IJNSC_ILi32EEEEEEEEENS_10bfloat16_tESN_NSA_8TiledMMAINSA_8MMA_AtomIJNSA_4SM904GMMA28MMA_64x128x16_F32BF16BF16_SSILNSR_5MajorE0ELST_0ELNSR_7ScaleInE1ELSU_1EEEEEENSA_6LayoutINSB_IJSE_SE_SE_EEENSB_IJNSC_ILi0EEESZ_SZ_EEEEENSB_IJNSA_10UnderscoreES12_S12_EEEEENS7_6detail26Sm90ImplicitGemmTileTraitsINSA_20SM90_TMA_LOAD_IM2COLENSA_14ComposedLayoutINSA_7SwizzleILi2ELi4ELi3EEENSA_18smem_ptr_flag_bitsILi16EEENSX_INSB_IJNSB_IJNSC_ILi8EEESK_EEENSB_IJSK_SE_EEENSB_IJSE_NSC_ILi9EEEEEEEEENSB_IJNSB_IJSK_SI_EEENSB_IJSE_SZ_EEENSB_IJSZ_NSC_ILi8192EEEEEEEEEEEEEvEENS16_INSA_23SM90_TMA_LOAD_MULTICASTENS18_IS1A_S1C_NSX_INSB_IJNSB_IJS1D_NSC_ILi16EEEEEES1F_S1H_EEENSB_IJS1J_S1K_NSB_IJSZ_NSC_ILi4096EEEEEEEEEEEEEvEEEENS_8epilogue10collective6detail29Sm90TmaWarpSpecializedAdapterINS23_15DefaultEpilogueISN_NSB_IJNSB_IJlllEEESE_SZ_EEES28_NS22_6thread17LinearCombinationISN_Li1EffLNS29_9ScaleType4KindE0ELNS_15FloatRoundStyleE2ESN_EENS_4gemm15EpilogueDefaultEEEEEvvEEEEvNT_6ParamsE,(.L_x_547 - _ZN7cutlass13device_kernelINS_4conv6kernel13ConvUniversalINS1_16ConvProblemShapeILNS1_8OperatorE0ELi2EEENS1_10collective14CollectiveConvINS1_46MainloopSm90TmaGmmaWarpSpecializedImplicitGemmILS5_0ELi9ELi2EN4cute5tupleIJNSA_1CILi2EEENSC_ILi1EEESE_EEENS1_36KernelImplicitTmaWarpSpecializedSm90ELi1EEENSB_IJNSC_ILi256EEENSC_ILi128EEENSB_IJNSC_ILi32EEEEEEEEENS_10bfloat16_tESN_NSA_8TiledMMAINSA_8MMA_AtomIJNSA_4SM904GMMA28MMA_64x128x16_F32BF16BF16_SSILNSR_5MajorE0ELST_0ELNSR_7ScaleInE1ELSU_1EEEEEENSA_6LayoutINSB_IJSE_SE_SE_EEENSB_IJNSC_ILi0EEESZ_SZ_EEEEENSB_IJNSA_10UnderscoreES12_S12_EEEEENS7_6detail26Sm90ImplicitGemmTileTraitsINSA_20SM90_TMA_LOAD_IM2COLENSA_14ComposedLayoutINSA_7SwizzleILi2ELi4ELi3EEENSA_18smem_ptr_flag_bitsILi16EEENSX_INSB_IJNSB_IJNSC_ILi8EEESK_EEENSB_IJSK_SE_EEENSB_IJSE_NSC_ILi9EEEEEEEEENSB_IJNSB_IJSK_SI_EEENSB_IJSE_SZ_EEENSB_IJSZ_NSC_ILi8192EEEEEEEEEEEEEvEENS16_INSA_23SM90_TMA_LOAD_MULTICASTENS18_IS1A_S1C_NSX_INSB_IJNSB_IJS1D_NSC_ILi16EEEEEES1F_S1H_EEENSB_IJS1J_S1K_NSB_IJSZ_NSC_ILi4096EEEEEEEEEEEEEvEEEENS_8epilogue10collective6detail29Sm90TmaWarpSpecializedAdapterINS23_15DefaultEpilogueISN_NSB_IJNSB_IJlllEEESE_SZ_EEES28_NS22_6thread17LinearCombinationISN_Li1EffLNS29_9ScaleType4KindE0ELNS_15FloatRoundStyleE2ESN_EENS_4gemm15EpilogueDefaultEEEEEvvEEEEvNT_6ParamsE)
        .other          _ZN7cutlass13device_kernelINS_4conv6kernel13ConvUniversalINS1_16ConvProblemShapeILNS1_8OperatorE0ELi2EEENS1_10collective14CollectiveConvINS1_46MainloopSm90TmaGmmaWarpSpecializedImplicitGemmILS5_0ELi9ELi2EN4cute5tupleIJNSA_1CILi2EEENSC_ILi1EEESE_EEENS1_36KernelImplicitTmaWarpSpecializedSm90ELi1EEENSB_IJNSC_ILi256EEENSC_ILi128EEENSB_IJNSC_ILi32EEEEEEEEENS_10bfloat16_tESN_NSA_8TiledMMAINSA_8MMA_AtomIJNSA_4SM904GMMA28MMA_64x128x16_F32BF16BF16_SSILNSR_5MajorE0ELST_0ELNSR_7ScaleInE1ELSU_1EEEEEENSA_6LayoutINSB_IJSE_SE_SE_EEENSB_IJNSC_ILi0EEESZ_SZ_EEEEENSB_IJNSA_10UnderscoreES12_S12_EEEEENS7_6detail26Sm90ImplicitGemmTileTraitsINSA_20SM90_TMA_LOAD_IM2COLENSA_14ComposedLayoutINSA_7SwizzleILi2ELi4ELi3EEENSA_18smem_ptr_flag_bitsILi16EEENSX_INSB_IJNSB_IJNSC_ILi8EEESK_EEENSB_IJSK_SE_EEENSB_IJSE_NSC_ILi9EEEEEEEEENSB_IJNSB_IJSK_SI_EEENSB_IJSE_SZ_EEENSB_IJSZ_NSC_ILi8192EEEEEEEEEEEEEvEENS16_INSA_23SM90_TMA_LOAD_MULTICASTENS18_IS1A_S1C_NSX_INSB_IJNSB_IJS1D_NSC_ILi16EEEEEES1F_S1H_EEENSB_IJS1J_S1K_NSB_IJSZ_NSC_ILi4096EEEEEEEEEEEEEvEEEENS_8epilogue10collective6detail29Sm90TmaWarpSpecializedAdapterINS23_15DefaultEpilogueISN_NSB_IJNSB_IJlllEEESE_SZ_EEES28_NS22_6thread17LinearCombinationISN_Li1EffLNS29_9ScaleType4KindE0ELNS_15FloatRoundStyleE2ESN_EENS_4gemm15EpilogueDefaultEEEEEvvEEEEvNT_6ParamsE,@"STO_CUDA_ENTRY STV_DEFAULT"
_ZN7cutlass13device_kernelINS_4conv6kernel13ConvUniversalINS1_16ConvProblemShapeILNS1_8OperatorE0ELi2EEENS1_10collective14CollectiveConvINS1_46MainloopSm90TmaGmmaWarpSpecializedImplicitGemmILS5_0ELi9ELi2EN4cute5tupleIJNSA_1CILi2EEENSC_ILi1EEESE_EEENS1_36KernelImplicitTmaWarpSpecializedSm90ELi1EEENSB_IJNSC_ILi256EEENSC_ILi128EEENSB_IJNSC_ILi32EEEEEEEEENS_10bfloat16_tESN_NSA_8TiledMMAINSA_8MMA_AtomIJNSA_4SM904GMMA28MMA_64x128x16_F32BF16BF16_SSILNSR_5MajorE0ELST_0ELNSR_7ScaleInE1ELSU_1EEEEEENSA_6LayoutINSB_IJSE_SE_SE_EEENSB_IJNSC_ILi0EEESZ_SZ_EEEEENSB_IJNSA_10UnderscoreES12_S12_EEEEENS7_6detail26Sm90ImplicitGemmTileTraitsINSA_20SM90_TMA_LOAD_IM2COLENSA_14ComposedLayoutINSA_7SwizzleILi2ELi4ELi3EEENSA_18smem_ptr_flag_bitsILi16EEENSX_INSB_IJNSB_IJNSC_ILi8EEESK_EEENSB_IJSK_SE_EEENSB_IJSE_NSC_ILi9EEEEEEEEENSB_IJNSB_IJSK_SI_EEENSB_IJSE_SZ_EEENSB_IJSZ_NSC_ILi8192EEEEEEEEEEEEEvEENS16_INSA_23SM90_TMA_LOAD_MULTICASTENS18_IS1A_S1C_NSX_INSB_IJNSB_IJS1D_NSC_ILi16EEEEEES1F_S1H_EEENSB_IJS1J_S1K_NSB_IJSZ_NSC_ILi4096EEEEEEEEEEEEEvEEEENS_8epilogue10collective6detail29Sm90TmaWarpSpecializedAdapterINS23_15DefaultEpilogueISN_NSB_IJNSB_IJlllEEESE_SZ_EEES28_NS22_6thread17LinearCombinationISN_Li1EffLNS29_9ScaleType4KindE0ELNS_15FloatRoundStyleE2ESN_EENS_4gemm15EpilogueDefaultEEEEEvvEEEEvNT_6ParamsE:
[----:B------:R-:W0:Y:S01]  /*0000*/  LDC R1, c[0x0][0x28] ;  /* 0x00000a00ff017b82 */ /* 0x000e220000000800 */
[----:B------:R-:W1:Y:S01]  /*0010*/  S2R R9, SR_TID.X ;  /* 0x0000000000097919 */ /* 0x000e620000002100 */
[----:B------:R-:W-:Y:S01]  /*0020*/  ELECT P0, URZ, PT ;  /* 0x00000000003f782f */ /* 0x000fe20003800000 */
[----:B------:R-:W-:Y:S01]  /*0030*/  BSSY B0, `(.L_x_0) ;  /* 0x0000017000007945 */ /* 0x000fe20003800000 */
[----:B0-----:R-:W-:Y:S01]  /*0040*/  VIADD R1, R1, 0xfffffd90 ;  /* 0xfffffd9001017836 */ /* 0x001fe20000000000 */
[----:B------:R-:W0:Y:S01]  /*0050*/  S2R R4, SR_CTAID.X ;  /* 0x0000000000047919 */ /* 0x000e220000002500 */
[--C-:B-1----:R-:W-:Y:S02]  /*0060*/  SHF.R.U32.HI R0, RZ, 0x5, R9.reuse ;  /* 0x00000005ff007819 */ /* 0x102fe40000011609 */
[----:B------:R-:W-:-:S03]  /*0070*/  SHF.R.U32.HI R3, RZ, 0x7, R9 ;  /* 0x00000007ff037819 */ /* 0x000fc60000011609 */
[----:B------:R-:W1:Y:S04]  /*0080*/  SHFL.IDX PT, R2, R0, RZ, 0x1f ;  /* 0x00001fff00027589 */ /* 0x000e6800000e0000 */
[----:B------:R-:W2:Y:S01]  /*0090*/  SHFL.IDX PT, R3, R3, RZ, 0x1f ;  /* 0x00001fff03037589 */ /* 0x000ea200000e0000 */
[----:B-1----:R-:W-:Y:S02]  /*00a0*/  R2UR UR4, R2 ;  /* 0x00000000020472ca */ /* 0x002fe400000e0000 */
[----:B------:R-:W-:-:S11]  /*00b0*/  SHF.R.S32.HI R2, RZ, 0x1f, R9 ;  /* 0x0000001fff027819 */ /* 0x000fd60000011409 */
[----:B------:R-:W-:Y:S02]  /*00c0*/  USHF.R.S32.HI UR5, URZ, 0x1f, UR4 ;  /* 0x0000001f3f057899 */ /* 0x000fe40008011404 */
[----:B------:R-:W-:Y:S02]  /*00d0*/  ISETP.NE.OR P0, PT, RZ, UR4, !P0 ;  /* 0x00000004ff007c0c */ /* 0x000fe4000c705670 */
[----:B------:R-:W-:-:S04]  /*00e0*/  ULEA.HI UR5, UR5, UR4, URZ, 0x2 ;  /* 0x0000000405057291 */ /* 0x000fc8000f8f103f */
[----:B------:R-:W-:-:S04]  /*00f0*/  ULOP3.LUT UR5, UR5, 0xfffffffc, URZ, 0xc0, !UPT ;  /* 0xfffffffc05057892 */ /* 0x000fc8000f8ec03f */
[----:B------:R-:W-:-:S03]  /*0100*/  UIADD3 UR7, UR4, -UR5, URZ ;  /* 0x8000000504077290 */ /* 0x000fc6000fffe03f */
[----:B0-2---:R-:W-:Y:S09]  /*0110*/  @P0 BRA `(.L_x_1) ;  /* 0x0000000000200947 */ /* 0x005ff20003800000 */
[----:B------:R-:W-:Y:S02]  /*0120*/  ULDC.64 UR4, c[0x0][0x198] ;  /* 0x0000660000047ab9 */ /* 0x000fe40000000a00 */
[----:B------:R-:W-:Y:S02]  /*0130*/  UIADD3 UR8, UP0, UR4, 0xf0, URZ ;  /* 0x000000f004087890 */ /* 0x000fe4000ff1e03f */
[----:B------:R-:W-:Y:S02]  /*0140*/  UIADD3 UR4, UP1, UR4, 0x1f0, URZ ;  /* 0x000001f004047890 */ /* 0x000fe4000ff3e03f */
[----:B------:R-:W-:Y:S02]  /*0150*/  UIADD3.X UR9, URZ, UR5, URZ, UP0, !UPT ;  /* 0x000000053f097290 */ /* 0x000fe400087fe43f */
[----:B------:R-:W-:-:S07]  /*0160*/  UIADD3.X UR5, URZ, UR5, URZ, UP1, !UPT ;  /* 0x000000053f057290 */ /* 0x000fce0008ffe43f */
[----:B------:R0:W-:Y:S02]  /*0170*/  UTMACCTL.PF [UR8] ;  /* 0x00000000080079b9 */ /* 0x0001e40008040000 */
[----:B------:R0:W-:Y:S02]  /*0180*/  UTMACCTL.PF [UR4] ;  /* 0x00000000040079b9 */ /* 0x0001e40008040000 */
[----:B0-----:R-:W-:Y:S01]  /*0190*/  NOP ;  /* 0x0000000000007918 */ /* 0x001fe20000000000 */
.L_x_1:
[----:B------:R-:W-:Y:S05]  /*01a0*/  BSYNC B0 ;  /* 0x0000000000007941 */ /* 0x000fea0003800000 */
.L_x_0:
[----:B------:R-:W0:Y:S01]  /*01b0*/  SHFL.IDX PT, R0, R0, RZ, 0x1f ;  /* 0x00001fff00007589 */ /* 0x000e2200000e0000 */
[----:B------:R-:W-:Y:S02]  /*01c0*/  LEA.HI R2, R2, R9, RZ, 0x7 ;  /* 0x0000000902027211 */ /* 0x000fe400078f38ff */
[----:B------:R-:W-:Y:S01]  /*01d0*/  R2UR UR11, R3 ;  /* 0x00000000030b72ca */ /* 0x000fe200000e0000 */
[----:B------:R-:W1:Y:S01]  /*01e0*/  S2R R11, SR_CTAID.Y ;  /* 0x00000000000b7919 */ /* 0x000e620000002600 */
[----:B------:R-:W-:Y:S02]  /*01f0*/  LOP3.LUT R2, R2, 0xffffff80, RZ, 0xc0, !PT ;  /* 0xffffff8002027812 */ /* 0x000fe400078ec0ff */
[----:B------:R-:W-:-:S03]  /*0200*/  I2FP.F32.U32 R6, R4 ;  /* 0x0000000400067245 */ /* 0x000fc60000201000 */
[----:B------:R-:W-:-:S05]  /*0210*/  IMAD.IADD R7, R9, 0x1, -R2 ;  /* 0x0000000109077824 */ /* 0x000fca00078e0a02 */
[----:B------:R-:W-:Y:S01]  /*0220*/  SHF.R.S32.HI R8, RZ, 0x1f, R7 ;  /* 0x0000001fff087819 */ /* 0x000fe20000011407 */
[----:B------:R-:W-:Y:S02]  /*0230*/  ULOP3.LUT UP0, URZ, UR11, UR7, URZ, 0xfc, !UPT ;  /* 0x000000070b3f7292 */ /* 0x000fe4000f80fc3f */
[----:B------:R-:W-:Y:S01]  /*0240*/  UISETP.NE.AND UP1, UPT, UR11, 0x1, UPT ;  /* 0x000000010b00788c */ /* 0x000fe2000bf25270 */
[----:B------:R-:W-:Y:S01]  /*0250*/  LEA.HI R2, R8, R7, RZ, 0x3 ;  /* 0x0000000708027211 */ /* 0x000fe200078f18ff */
[----:B------:R-:W-:-:S03]  /*0260*/  USEL UR6, URZ, 0x1, UP0 ;  /* 0x000000013f067887 */ /* 0x000fc60008000000 */
[--C-:B------:R-:W-:Y:S01]  /*0270*/  SHF.R.S32.HI R3, RZ, 0x3, R2.reuse ;  /* 0x00000003ff037819 */ /* 0x100fe20000011402 */
[----:B------:R-:W-:Y:S01]  /*0280*/  USEL UR6, UR6, 0x2, UP1 ;  /* 0x0000000206067887 */ /* 0x000fe20008800000 */
[----:B0-----:R-:W-:Y:S02]  /*0290*/  ISETP.NE.AND P0, PT, R0, RZ, PT ;  /* 0x000000ff0000720c */ /* 0x001fe40003f05270 */
[----:B------:R-:W-:Y:S02]  /*02a0*/  SHF.R.S32.HI R2, RZ, 0x1f, R2 ;  /* 0x0000001fff027819 */ /* 0x000fe40000011402 */
[----:B------:R-:W-:Y:S02]  /*02b0*/  SHF.R.S32.HI R5, RZ, 0x1f, R0 ;  /* 0x0000001fff057819 */ /* 0x000fe40000011400 */
[----:B------:R-:W-:Y:S02]  /*02c0*/  LEA.HI R2, R2, R3, RZ, 0x2 ;  /* 0x0000000302027211 */ /* 0x000fe400078f10ff */
[----:B------:R-:W-:-:S05]  /*02d0*/  LEA.HI R5, R5, R0, RZ, 0x2 ;  /* 0x0000000005057211 */ /* 0x000fca00078f10ff */
[----:B-1----:R-:W-:Y:S05]  /*02e0*/  @P0 BRA `(.L_x_2) ;  /* 0x00000000008c0947 */ /* 0x002fea0003800000 */
[----:B------:R-:W-:Y:S01]  /*02f0*/  ELECT P0, URZ, PT ;  /* 0x00000000003f782f */ /* 0x000fe20003800000 */
[----:B------:R-:W-:-:S12]  /*0300*/  BSSY B0, `(.L_x_2) ;  /* 0x0000021000007945 */ /* 0x000fd80003800000 */
[----:B------:R-:W-:Y:S05]  /*0310*/  @!P0 BRA `(.L_x_3) ;  /* 0x00000000007c8947 */ /* 0x000fea0003800000 */
[----:B------:R-:W0:Y:S01]  /*0320*/  S2UR UR10, SR_CgaCtaId ;  /* 0x00000000000a79c3 */ /* 0x000e220000008800 */
[----:B------:R-:W-:Y:S01]  /*0330*/  UMOV UR4, 0x400 ;  /* 0x0000040000047882 */ /* 0x000fe20000000000 */
[----:B------:R-:W-:Y:S01]  /*0340*/  UMOV UR5, 0x1 ;  /* 0x0000000100057882 */ /* 0x000fe20000000000 */
[----:B------:R-:W-:Y:S02]  /*0350*/  UMOV UR8, 0x2 ;  /* 0x0000000200087882 */ /* 0x000fe40000000000 */
[----:B------:R-:W-:-:S04]  /*0360*/  UIADD3 UR8, -UR8, 0x100000, URZ ;  /* 0x0010000008087890 */ /* 0x000fc8000fffe13f */
[----:B------:R-:W-:Y:S02]  /*0370*/  USHF.L.U32 UR9, UR8, 0xb, URZ ;  /* 0x0000000b08097899 */ /* 0x000fe4000800063f */
[----:B------:R-:W-:Y:S02]  /*0380*/  USHF.L.U32 UR8, UR8, 0x1, URZ ;  /* 0x0000000108087899 */ /* 0x000fe4000800063f */
[----:B0-----:R-:W-:Y:S02]  /*0390*/  ULEA UR10, UR10, UR4, 0x18 ;  /* 0x000000040a0a7291 */ /* 0x001fe4000f8ec03f */
[----:B------:R-:W-:-:S04]  /*03a0*/  UIADD3 UR4, -UR5, 0x100000, URZ ;  /* 0x0010000005047890 */ /* 0x000fc8000fffe13f */
[----:B------:R-:W-:Y:S02]  /*03b0*/  USHF.L.U32 UR5, UR4, 0xb, URZ ;  /* 0x0000000b04057899 */ /* 0x000fe4000800063f */
[----:B------:R-:W-:Y:S01]  /*03c0*/  USHF.L.U32 UR4, UR4, 0x1, URZ ;  /* 0x0000000104047899 */ /* 0x000fe2000800063f */
[----:B------:R-:W0:Y:S11]  /*03d0*/  FENCE.VIEW.ASYNC.S ;  /* 0x00000000000073c6 */ /* 0x000e360000000000 */
[----:B0-----:R0:W1:Y:S01]  /*03e0*/  SYNCS.EXCH.64 URZ, [UR10+0x36000], UR4 ;  /* 0x036000040a3f75b2 */ /* 0x0010620008000100 */
[----:B------:R0:W2:Y:S01]  /*03f0*/  SYNCS.EXCH.64 URZ, [UR10+0x36048], UR8 ;  /* 0x036048080a3f75b2 */ /* 0x0000a20008000100 */
[----:B------:R0:W3:Y:S01]  /*0400*/  SYNCS.EXCH.64 URZ, [UR10+0x36008], UR4 ;  /* 0x036008040a3f75b2 */ /* 0x0000e20008000100 */
[----:B------:R0:W4:Y:S01]  /*0410*/  SYNCS.EXCH.64 URZ, [UR10+0x36050], UR8 ;  /* 0x036050080a3f75b2 */ /* 0x0001220008000100 */
[----:B------:R0:W0:Y:S01]  /*0420*/  SYNCS.EXCH.64 URZ, [UR10+0x36010], UR4 ;  /* 0x036010040a3f75b2 */ /* 0x0000220008000100 */
        /* <DEDUP_REMOVED lines=13> */
[----:B------:R-:W-:Y:S01]  /*0500*/  NOP ;  /* 0x0000000000007918 */ /* 0x000fe20000000000 */
.L_x_3:
[----:B0-----:R-:W-:Y:S05]  /*0510*/  BSYNC B0 ;  /* 0x0000000000007941 */ /* 0x001fea0003800000 */
.L_x_2:
[----:B------:R-:W-:Y:S01]  /*0520*/  ULDC UR4, c[0x0][0x150] ;  /* 0x0000540000047ab9 */ /* 0x000fe20000000800 */
[----:B------:R-:W-:Y:S01]  /*0530*/  LOP3.LUT R2, R2, 0xfffffffc, RZ, 0xc0, !PT ;  /* 0xfffffffc02027812 */ /* 0x000fe200078ec0ff */
[----:B------:R-:W-:Y:S01]  /*0540*/  FMUL R6, R6, UR4 ;  /* 0x0000000406067c20 */ /* 0x000fe20008400000 */
[----:B------:R-:W-:Y:S01]  /*0550*/  LOP3.LUT R5, R5, 0x3ffffffc, RZ, 0xc0, !PT ;  /* 0x3ffffffc05057812 */ /* 0x000fe200078ec0ff */
[----:B------:R-:W-:Y:S01]  /*0560*/  ULDC UR4, c[0x0][0x154] ;  /* 0x0000550000047ab9 */ /* 0x000fe20000000800 */
[----:B------:R-:W0:Y:S01]  /*0570*/  LDC R10, c[0x0][0x140] ;  /* 0x00005000ff0a7b82 */ /* 0x000e220000000800 */
[----:B------:R-:W-:Y:S01]  /*0580*/  IMAD.IADD R2, R3, 0x1, -R2 ;  /* 0x0000000103027824 */ /* 0x000fe200078e0a02 */
[----:B------:R-:W-:Y:S01]  /*0590*/  LOP3.LUT P0, RZ, R7, 0x7, RZ, 0xc0, !PT ;  /* 0x0000000707ff7812 */ /* 0x000fe2000780c0ff */
[----:B------:R-:W5:Y:S01]  /*05a0*/  F2I.U32.TRUNC.NTZ R6, R6 ;  /* 0x0000000600067305 */ /* 0x000f62000020f000 */
[----:B------:R-:W-:Y:S01]  /*05b0*/  IMAD.IADD R5, R0, 0x1, -R5 ;  /* 0x0000000100057824 */ /* 0x000fe200078e0a05 */
[----:B------:R-:W-:Y:S01]  /*05c0*/  NOP ;  /* 0x0000000000007918 */ /* 0x000fe20000000000 */
[----:B------:R-:W-:-:S02]  /*05d0*/  NOP ;  /* 0x0000000000007918 */ /* 0x000fc40000000000 */
[----:B------:R-:W-:Y:S01]  /*05e0*/  IMAD R2, R5, 0x4, R2 ;  /* 0x0000000405027824 */ /* 0x000fe200078e0202 */
[----:B------:R-:W-:-:S04]  /*05f0*/  I2FP.F32.U32 R5, R11 ;  /* 0x0000000b00057245 */ /* 0x000fc80000201000 */
[----:B------:R-:W-:Y:S01]  /*0600*/  LEA.HI R0, R2, R2, RZ, 0x1 ;  /* 0x0000000202007211 */ /* 0x000fe200078f08ff */
[----:B------:R-:W-:Y:S01]  /*0610*/  FMUL R5, R5, UR4 ;  /* 0x0000000405057c20 */ /* 0x000fe20008400000 */
[----:B------:R-:W-:Y:S02]  /*0620*/  ULDC UR4, c[0x0][0x144] ;  /* 0x0000510000047ab9 */ /* 0x000fe40000000800 */
[----:B------:R-:W-:Y:S01]  /*0630*/  LOP3.LUT R3, R0, 0xfffffffe, RZ, 0xc0, !PT ;  /* 0xfffffffe00037812 */ /* 0x000fe200078ec0ff */
[----:B-----5:R-:W-:Y:S02]  /*0640*/  IMAD.MOV R13, RZ, RZ, -R6 ;  /* 0x000000ffff0d7224 */ /* 0x020fe400078e0a06 */
[----:B------:R-:W5:Y:S02]  /*0650*/  F2I.U32.TRUNC.NTZ R5, R5 ;  /* 0x0000000500057305 */ /* 0x000f64000020f000 */
[----:B------:R-:W-:Y:S02]  /*0660*/  IMAD.IADD R3, R2, 0x1, -R3 ;  /* 0x0000000102037824 */ /* 0x000fe400078e0a03 */
[----:B------:R-:W-:Y:S01]  /*0670*/  IMAD R0, R13, UR4, R4 ;  /* 0x000000040d007c24 */ /* 0x000fe2000f8e0204 */
[----:B------:R-:W-:Y:S01]  /*0680*/  ULDC UR4, c[0x0][0x148] ;  /* 0x0000520000047ab9 */ /* 0x000fe20000000800 */
[----:B0-----:R-:W-:-:S03]  /*0690*/  ISETP.EQ.U32.AND P1, PT, R10, 0x1, PT ;  /* 0x000000010a00780c */ /* 0x001fc60003f22070 */
[----:B------:R-:W-:Y:S01]  /*06a0*/  ISETP.NE.AND P2, PT, R3, R0, PT ;  /* 0x000000000300720c */ /* 0x000fe20003f45270 */
[----:B------:R-:W-:-:S05]  /*06b0*/  IMAD.SHL.U32 R3, R2, 0x4, RZ ;  /* 0x0000000402037824 */ /* 0x000fca00078e00ff */
[----:B------:R-:W-:Y:S01]  /*06c0*/  LOP3.LUT R6, R2, 0xc, R3, 0x78, !PT ;  /* 0x0000000c02067812 */ /* 0x000fe200078e7803 */
[----:B-----5:R-:W-:Y:S02]  /*06d0*/  IMAD.MOV R2, RZ, RZ, -R5 ;  /* 0x000000ffff027224 */ /* 0x020fe400078e0a05 */
[----:B------:R-:W-:Y:S01]  /*06e0*/  IMAD.MOV.U32 R5, RZ, RZ, 0x1 ;  /* 0x00000001ff057424 */ /* 0x000fe200078e00ff */
[----:B------:R-:W-:Y:S01]  /*06f0*/  ISETP.LT.U32.AND P0, PT, R6, 0x2, !P0 ;  /* 0x000000020600780c */ /* 0x000fe20004701070 */
[----:B------:R-:W-:Y:S02]  /*0700*/  IMAD R3, R2, UR4, R11 ;  /* 0x0000000402037c24 */ /* 0x000fe4000f8e020b */
[----:B------:R-:W-:-:S04]  /*0710*/  @P2 LEA.HI R0, R6, R6, RZ, 0x1 ;  /* 0x0000000606002211 */ /* 0x000fc800078f08ff */
[----:B------:R-:W-:-:S04]  /*0720*/  @P2 SHF.R.S32.HI R0, RZ, 0x1, R0 ;  /* 0x00000001ff002819 */ /* 0x000fc80000011400 */
[----:B------:R-:W-:Y:S02]  /*0730*/  @P2 ISETP.NE.AND P3, PT, R0, R3, PT ;  /* 0x000000030000220c */ /* 0x000fe40003f65270 */
[----:B------:R-:W-:Y:S02]  /*0740*/  SEL R0, RZ, 0x1, !P0 ;  /* 0x00000001ff007807 */ /* 0x000fe40004000000 */
[----:B------:R-:W-:-:S04]  /*0750*/  @P2 SEL R5, RZ, 0x1, P3 ;  /* 0x00000001ff052807 */ /* 0x000fc80001800000 */
[----:B------:R-:W-:Y:S01]  /*0760*/  LOP3.LUT R5, R5, R0, RZ, 0xc0, !PT ;  /* 0x0000000005057212 */ /* 0x000fe200078ec0ff */
[----:B------:R-:W-:Y:S06]  /*0770*/  @!P1 BRA `(.L_x_4) ;  /* 0x0000000000089947 */ /* 0x000fec0003800000 */
[----:B-1234-:R-:W-:Y:S01]  /*0780*/  UCGABAR_ARV ;  /* 0x00000000000079c7 */ /* 0x01efe20008000000 */
[----:B------:R-:W-:Y:S05]  /*0790*/  BRA `(.L_x_5) ;  /* 0x0000000000047947 */ /* 0x000fea0003800000 */
.L_x_4:
[----:B-1234-:R-:W-:Y:S01]  /*07a0*/  NOP ;  /* 0x0000000000007918 */ /* 0x01efe20000000000 */
.L_x_5:
[----:B------:R-:W-:Y:S01]  /*07b0*/  ULDC.64 UR4, c[0x0][0x598] ;  /* 0x0001660000047ab9 */ /* 0x000fe20000000a00 */
[----:B------:R-:W-:Y:S01]  /*07c0*/  ULDC.64 UR14, c[0x0][0x208] ;  /* 0x00008200000e7ab9 */ /* 0x000fe20000000a00 */
[----:B------:R-:W-:-:S04]  /*07d0*/  ISETP.NE.U32.AND P0, PT, RZ, UR4, PT ;  /* 0x00000004ff007c0c */ /* 0x000fc8000bf05070 */
[----:B------:R-:W-:-:S13]  /*07e0*/  ISETP.NE.AND.EX P0, PT, RZ, UR5, PT, P0 ;  /* 0x00000005ff007c0c */ /* 0x000fda000bf05300 */
[----:B------:R-:W-:Y:S05]  /*07f0*/  @!P0 BRA `(.L_x_6) ;  /* 0x0000000000208947 */ /* 0x000fea0003800000 */
[----:B------:R-:W0:Y:S02]  /*0800*/  LDC.64 R2, c[0x0][0x598] ;  /* 0x00016600ff027b82 */ /* 0x000e240000000a00 */
[----:B0-----:R-:W2:Y:S02]  /*0810*/  LDG.E.64 R2, desc[UR14][R2.64] ;  /* 0x0000000e02027981 */ /* 0x001ea4000c1e1b00 */
[----:B--2---:R-:W-:-:S04]  /*0820*/  ISETP.NE.U32.AND P0, PT, R2, RZ, PT ;  /* 0x000000ff0200720c */ /* 0x004fc80003f05070 */
[----:B------:R-:W-:-:S13]  /*0830*/  ISETP.NE.AND.EX P0, PT, R3, RZ, PT, P0 ;  /* 0x000000ff0300720c */ /* 0x000fda0003f05300 */
[----:B------:R-:W-:Y:S05]  /*0840*/  @!P0 BRA `(.L_x_6) ;  /* 0x00000000000c8947 */ /* 0x000fea0003800000 */
[----:B------:R-:W2:Y:S02]  /*0850*/  LD.E R2, desc[UR14][R2.64] ;  /* 0x0000000e02027980 */ /* 0x000ea4000c101900 */
[----:B--2---:R-:W-:Y:S01]  /*0860*/  R2UR UR13, R2 ;  /* 0x00000000020d72ca */ /* 0x004fe200000e0000 */
[----:B------:R-:W-:-:S14]  /*0870*/  BRA `(.L_x_7) ;  /* 0x0000000000247947 */ /* 0x000fdc0003800000 */
.L_x_6:
[----:B------:R-:W-:Y:S02]  /*0880*/  ULDC.64 UR4, c[0x0][0x588] ;  /* 0x0001620000047ab9 */ /* 0x000fe40000000a00 */
[----:B------:R-:W-:-:S04]  /*0890*/  ISETP.NE.U32.AND P0, PT, RZ, UR4, PT ;  /* 0x00000004ff007c0c */ /* 0x000fc8000bf05070 */
[----:B------:R-:W-:-:S13]  /*08a0*/  ISETP.NE.AND.EX P0, PT, RZ, UR5, PT, P0 ;  /* 0x00000005ff007c0c */ /* 0x000fda000bf05300 */
[----:B------:R-:W-:Y:S05]  /*08b0*/  @!P0 BRA `(.L_x_8) ;  /* 0x0000000000108947 */ /* 0x000fea0003800000 */
[----:B------:R-:W0:Y:S02]  /*08c0*/  LDC.64 R2, c[0x0][0x588] ;  /* 0x00016200ff027b82 */ /* 0x000e240000000a00 */
[----:B0-----:R-:W2:Y:S02]  /*08d0*/  LDG.E R2, desc[UR14][R2.64] ;  /* 0x0000000e02027981 */ /* 0x001ea4000c1e1900 */
[----:B--2---:R-:W-:Y:S01]  /*08e0*/  R2UR UR13, R2 ;  /* 0x00000000020d72ca */ /* 0x004fe200000e0000 */
[----:B------:R-:W-:-:S14]  /*08f0*/  BRA `(.L_x_7) ;  /* 0x0000000000047947 */ /* 0x000fdc0003800000 */
.L_x_8:
[----:B------:R-:W-:-:S05]  /*0900*/  ULDC UR13, c[0x0][0x580] ;  /* 0x00016000000d7ab9 */ /* 0x000fca0000000800 */
.L_x_7:
[----:B------:R-:W-:Y:S02]  /*0910*/  ULDC.64 UR4, c[0x0][0x5a0] ;  /* 0x0001680000047ab9 */ /* 0x000fe40000000a00 */
        /* <DEDUP_REMOVED lines=11> */
.L_x_9:
        /* <DEDUP_REMOVED lines=8> */
.L_x_11:
[----:B------:R-:W-:-:S05]  /*0a50*/  ULDC UR16, c[0x0][0x584] ;  /* 0x0001610000107ab9 */ /* 0x000fca0000000800 */
.L_x_10:
[----:B------:R-:W-:Y:S01]  /*0a60*/  ULDC UR4, c[0x0][0x3c4] ;  /* 0x0000f10000047ab9 */ /* 0x000fe20000000800 */
[----:B------:R-:W-:Y:S01]  /*0a70*/  ULDC.64 UR26, c[0x0][0x3c8] ;  /* 0x0000f200001a7ab9 */ /* 0x000fe20000000a00 */
[----:B------:R-:W-:-:S04]  /*0a80*/  UIADD3 UR4, UR4, 0x1f, URZ ;  /* 0x0000001f04047890 */ /* 0x000fc8000fffe03f */
[----:B------:R-:W-:-:S04]  /*0a90*/  USHF.R.S32.HI UR5, URZ, 0x1f, UR4 ;  /* 0x0000001f3f057899 */ /* 0x000fc80008011404 */
[----:B------:R-:W-:-:S04]  /*0aa0*/  ULEA.HI UR4, UR5, UR4, URZ, 0x5 ;  /* 0x0000000405047291 */ /* 0x000fc8000f8f283f */
[----:B------:R-:W-:-:S04]  /*0ab0*/  USHF.R.S32.HI UR4, URZ, 0x5, UR4 ;  /* 0x000000053f047899 */ /* 0x000fc80008011404 */
[----:B------:R-:W-:-:S04]  /*0ac0*/  UIMAD UR5, UR4, UR26, URZ ;  /* 0x0000001a040572a4 */ /* 0x000fc8000f8e023f */
[----:B------:R-:W-:Y:S01]  /*0ad0*/  UIMAD UR5, UR5, UR27, URZ ;  /* 0x0000001b050572a4 */ /* 0x000fe2000f8e023f */
[----:B------:R-:W-:Y:S11]  /*0ae0*/  @!P1 BRA `(.L_x_12) ;  /* 0x00000000000c9947 */ /* 0x000ff60003800000 */
[----:B------:R-:W-:Y:S01]  /*0af0*/  UCGABAR_WAIT ;  /* 0x0000000000007dc7 */ /* 0x000fe20008000000 */
[----:B------:R-:W-:Y:S01]  /*0b00*/  CCTL.IVALL ;  /* 0x00000000ff00798f */ /* 0x000fe20002000000 */
[----:B------:R-:W-:Y:S05]  /*0b10*/  BRA `(.L_x_13) ;  /* 0x0000000000047947 */ /* 0x000fea0003800000 */
.L_x_12:
[----:B------:R-:W-:Y:S06]  /*0b20*/  BAR.SYNC.DEFER_BLOCKING 0x0 ;  /* 0x0000000000007b1d */ /* 0x000fec0000010000 */
.L_x_13:
[----:B------:R-:W-:-:S13]  /*0b30*/  ISETP.NE.AND P0, PT, RZ, UR11, PT ;  /* 0x0000000bff007c0c */ /* 0x000fda000bf05270 */
[----:B------:R-:W-:Y:S05]  /*0b40*/  @!P0 BRA `(.L_x_14) ;  /* 0x0000013000608947 */ /* 0x000fea0003800000 */
[----:B------:R-:W-:-:S06]  /*0b50*/  UISETP.NE.AND UP0, UPT, UR11, 0x1, UPT ;  /* 0x000000010b00788c */ /* 0x000fcc000bf05270 */
[----:B------:R-:W-:-:S13]  /*0b60*/  PLOP3.LUT P0, PT, PT, PT, UP0, 0x80, 0x0 ;  /* 0x000000000000781c */ /* 0x000fda0003f0f008 */
[----:B------:R-:W-:Y:S05]  /*0b70*/  @P0 EXIT ;  /* 0x000000000000094d */ /* 0x000fea0003800000 */
[----:B------:R0:W-:Y:S01]  /*0b80*/  STL [R1], RZ ;  /* 0x000000ff01007387 */ /* 0x0001e20000100800 */
[----:B------:R-:W-:Y:S01]  /*0b90*/  UISETP.GE.AND UP0, UPT, UR5, 0x1, UPT ;  /* 0x000000010500788c */ /* 0x000fe2000bf06270 */
[----:B------:R-:W-:Y:S01]  /*0ba0*/  CS2R R86, SRZ ;  /* 0x0000000000567805 */ /* 0x000fe2000001ff00 */
[----:B------:R-:W-:Y:S01]  /*0bb0*/  UMOV UR4, URZ ;  /* 0x0000003f00047c82 */ /* 0x000fe20008000000 */
[----:B------:R0:W-:Y:S01]  /*0bc0*/  STL [R1+0x4], RZ ;  /* 0x000004ff01007387 */ /* 0x0001e20000100800 */
[----:B------:R-:W-:Y:S02]  /*0bd0*/  CS2R R152, SRZ ;  /* 0x0000000000987805 */ /* 0x000fe4000001ff00 */
[----:B------:R-:W-:Y:S02]  /*0be0*/  CS2R R154, SRZ ;  /* 0x00000000009a7805 */ /* 0x000fe4000001ff00 */
[----:B------:R-:W-:Y:S01]  /*0bf0*/  PLOP3.LUT P0, PT, PT, PT, UP0, 0x80, 0x0 ;  /* 0x000000000000781c */ /* 0x000fe20003f0f008 */
[----:B------:R0:W-:Y:S01]  /*0c00*/  STL [R1+0x8], RZ ;  /* 0x000008ff01007387 */ /* 0x0001e20000100800 */
[----:B------:R-:W-:-:S02]  /*0c10*/  CS2R R156, SRZ ;  /* 0x00000000009c7805 */ /* 0x000fc4000001ff00 */
[----:B------:R-:W-:Y:S02]  /*0c20*/  CS2R R158, SRZ ;  /* 0x00000000009e7805 */ /* 0x000fe4000001ff00 */
[----:B------:R-:W-:Y:S01]  /*0c30*/  CS2R R160, SRZ ;  /* 0x0000000000a07805 */ /* 0x000fe2000001ff00 */
[----:B------:R0:W-:Y:S01]  /*0c40*/  STL [R1+0xc], RZ ;  /* 0x00000cff01007387 */ /* 0x0001e20000100800 */
[----:B------:R-:W-:Y:S02]  /*0c50*/  CS2R R162, SRZ ;  /* 0x0000000000a27805 */ /* 0x000fe4000001ff00 */
[----:B------:R-:W-:Y:S02]  /*0c60*/  CS2R R164, SRZ ;  /* 0x0000000000a47805 */ /* 0x000fe4000001ff00 */
[----:B------:R-:W-:Y:S01]  /*0c70*/  CS2R R166, SRZ ;  /* 0x0000000000a67805 */ /* 0x000fe2000001ff00 */
        /* <DEDUP_REMOVED lines=116> */
[----:B------:R0:W-:Y:S04]  /*13c0*/  STL [R1+0x84], RZ ;  /* 0x000084ff01007387 */ /* 0x0001e80000100800 */
        /* <DEDUP_REMOVED lines=29> */
[----:B------:R0:W-:Y:S01]  /*15a0*/  STL [R1+0xfc], RZ ;  /* 0x0000fcff01007387 */ /* 0x0001e20000100800 */
[----:B------:R-:W-:Y:S05]  /*15b0*/  @!P0 BRA `(.L_x_15) ;  /* 0x0000000c00f88947 */ /* 0x000fea0003800000 */
[----:B------:R-:W-:-:S04]  /*15c0*/  ULOP3.LUT UR4, UR6, 0x1, URZ, 0xfc, !UPT ;  /* 0x0000000106047892 */ /* 0x000fc8000f8efc3f */
[----:B------:R-:W-:-:S06]  /*15d0*/  UISETP.NE.AND UP0, UPT, UR4, 0x3, UPT ;  /* 0x000000030400788c */ /* 0x000fcc000bf05270 */
[----:B------:R-:W-:-:S13]  /*15e0*/  PLOP3.LUT P1, PT, PT, PT, UP0, 0x80, 0x0 ;  /* 0x000000000000781c */ /* 0x000fda0003f2f008 */
[----:B------:R-:W-:Y:S05]  /*15f0*/  @!P1 BRA `(.L_x_16) ;  /* 0x0000000000049947 */ /* 0x000fea0003800000 */
[----:B------:R-:W-:Y:S01]  /*1600*/  BPT.TRAP 0x1 ;  /* 0x000000040000795c */ /* 0x000fe20000300000 */
.L_x_16:
[----:B------:R-:W1:Y:S01]  /*1610*/  S2UR UR7, SR_CgaCtaId ;  /* 0x00000000000779c3 */ /* 0x000e620000008800 */
[----:B------:R-:W-:Y:S01]  /*1620*/  SHF.L.U32 R0, RZ, 0x1f, RZ ;  /* 0x0000001fff007819 */ /* 0x000fe200000006ff */
[----:B------:R-:W-:Y:S02]  /*1630*/  UMOV UR4, 0x400 ;  /* 0x0000040000047882 */ /* 0x000fe40000000000 */
[----:B-1----:R-:W-:-:S12]  /*1640*/  ULEA UR4, UR7, UR4, 0x18 ;  /* 0x0000000407047291 */ /* 0x002fd8000f8ec03f */
.L_x_17:
[----:B-1----:R-:W-:-:S04]  /*1650*/  IMAD.U32 R3, RZ, RZ, UR4 ;  /* 0x00000004ff037e24 */ /* 0x002fc8000f8e00ff */
[----:B------:R1:W2:Y:S03]  /*1660*/  SYNCS.PHASECHK.TRANS64.TRYWAIT P1, [R3+URZ+0x36000], R0 ;  /* 0x03600000030075a7 */ /* 0x0002a6000802017f */
[----:B--2---:R-:W-:Y:S05]  /*1670*/  @!P1 NANOSLEEP.SYNCS 0x989680 ;  /* 0x009896800000995d */ /* 0x004fea0003900000 */
[----:B------:R-:W2:Y:S02]  /*1680*/  @!P1 SYNCS.PHASECHK.TRANS64 P1, [R3+URZ+0x36000], R0 ;  /* 0x03600000030095a7 */ /* 0x000ea4000802007f */
[----:B--2---:R-:W-:Y:S05]  /*1690*/  @!P1 BRA `(.L_x_17) ;  /* 0xfffffffc00ec9947 */ /* 0x004fea000383ffff */
[----:B------:R-:W-:Y:S01]  /*16a0*/  UIADD3 UR7, UR4, 0x24000, URZ ;  /* 0x0002400004077890 */ /* 0x000fe2000fffe03f */
[----:B------:R-:W-:Y:S01]  /*16b0*/  WARPGROUP.ARRIVE ;  /* 0x00000000000079c5 */ /* 0x000fe20000000000 */
[----:B------:R-:W-:Y:S02]  /*16c0*/  USHF.R.U32.HI UR4, URZ, 0x4, UR4 ;  /* 0x000000043f047899 */ /* 0x000fe40008011604 */
[----:B------:R-:W-:Y:S02]  /*16d0*/  USHF.R.U32.HI UR7, URZ, 0x4, UR7 ;  /* 0x000000043f077899 */ /* 0x000fe40008011607 */
[----:B------:R-:W-:Y:S02]  /*16e0*/  ULOP3.LUT UR4, UR4, 0x3fff, URZ, 0xc0, !UPT ;  /* 0x00003fff04047892 */ /* 0x000fe4000f8ec03f */
[----:B------:R-:W-:Y:S02]  /*16f0*/  ULOP3.LUT UR7, UR7, 0x3fff, URZ, 0xc0, !UPT ;  /* 0x00003fff07077892 */ /* 0x000fe4000f8ec03f */
[----:B------:R-:W-:-:S02]  /*1700*/  ULOP3.LUT UR4, UR4, 0x10000, URZ, 0xfc, !UPT ;  /* 0x0001000004047892 */ /* 0x000fc4000f8efc3f */
[----:B------:R-:W-:Y:S01]  /*1710*/  ULOP3.LUT UR7, UR7, 0x10000, URZ, 0xfc, !UPT ;  /* 0x0001000007077892 */ /* 0x000fe2000f8efc3f */
[----:B------:R-:W-:Y:S01]  /*1720*/  UMOV UR9, 0x80000020 ;  /* 0x8000002000097882 */ /* 0x000fe20000000000 */
[----:B------:R-:W-:-:S03]  /*1730*/  UMOV UR11, 0x80000020 ;  /* 0x80000020000b7882 */ /* 0x000fc60000000000 */
[----:B------:R-:W-:Y:S02]  /*1740*/  UMOV UR8, UR4 ;  /* 0x0000000400087c82 */ /* 0x000fe40008000000 */
[----:B------:R-:W-:Y:S02]  /*1750*/  UMOV UR10, UR7 ;  /* 0x00000007000a7c82 */ /* 0x000fe40008000000 */
[----:B------:R-:W-:Y:S01]  /*1760*/  HGMMA.64x128x16.F32.BF16 R72, gdesc[UR8], RZ, !UPT, gsb0 ;  /* 0x01e00000084879f0 */ /* 0x000fe2000c0018ff */
[----:B------:R-:W-:Y:S01]  /*1770*/  UIADD3 UR8, UR4, 0x100, URZ ;  /* 0x0000010004087890 */ /* 0x000fe2000fffe03f */
[----:B------:R-:W-:Y:S01]  /*1780*/  UMOV UR9, 0x80000020 ;  /* 0x8000002000097882 */ /* 0x000fe20000000000 */
[----:B------:R-:W-:Y:S02]  /*1790*/  WARPGROUP.DEPBAR.LE gsb0, 0x0 ;  /* 0x00008000000079c5 */ /* 0x000fe40000010000 */
[----:B------:R-:W-:Y:S01]  /*17a0*/  WARPGROUP.ARRIVE ;  /* 0x00000000000079c5 */ /* 0x000fe20000000000 */
[----:B------:R-:W-:Y:S01]  /*17b0*/  IMAD.MOV.U32 R52, RZ, RZ, R88 ;  /* 0x000000ffff347224 */ /* 0x000fe200078e0058 */
[----:B------:R-:W-:Y:S01]  /*17c0*/  MOV R43, R97 ;  /* 0x00000061002b7202 */ /* 0x000fe20000000f00 */
[----:B------:R-:W-:Y:S01]  /*17d0*/  IMAD.MOV.U32 R51, RZ, RZ, R89 ;  /* 0x000000ffff337224 */ /* 0x000fe200078e0059 */
[----:B------:R-:W-:Y:S01]  /*17e0*/  MOV R25, R115 ;  /* 0x0000007300197202 */ /* 0x000fe20000000f00 */
[----:B------:R-:W-:-:S02]  /*17f0*/  IMAD.MOV.U32 R50, RZ, RZ, R90 ;  /* 0x000000ffff327224 */ /* 0x000fc400078e005a */
[----:B------:R-:W-:Y:S01]  /*1800*/  HGMMA.64x128x16.F32.BF16 R152, gdesc[UR8], RZ, !UPT, gsb0 ;  /* 0x01e00000089879f0 */ /* 0x000fe2000c0018ff */
[----:B------:R-:W-:Y:S01]  /*1810*/  UIADD3 UR8, UR4, 0x200, URZ ;  /* 0x0000020004087890 */ /* 0x000fe2000fffe03f */
[----:B------:R-:W-:Y:S01]  /*1820*/  IMAD.MOV.U32 R49, RZ, RZ, R91 ;  /* 0x000000ffff317224 */ /* 0x000fe200078e005b */
[----:B-1----:R-:W-:Y:S01]  /*1830*/  MOV R3, R133 ;  /* 0x0000008500037202 */ /* 0x002fe20000000f00 */
[----:B------:R-:W-:Y:S01]  /*1840*/  IMAD.MOV.U32 R48, RZ, RZ, R92 ;  /* 0x000000ffff307224 */ /* 0x000fe200078e005c */
[----:B------:R-:W-:Y:S01]  /*1850*/  UMOV UR9, 0x80000020 ;  /* 0x8000002000097882 */ /* 0x000fe20000000000 */
[----:B------:R-:W-:Y:S01]  /*1860*/  IMAD.MOV.U32 R47, RZ, RZ, R93 ;  /* 0x000000ffff2f7224 */ /* 0x000fe200078e005d */
[----:B------:R-:W-:Y:S01]  /*1870*/  MOV R61, R79 ;  /* 0x0000004f003d7202 */ /* 0x000fe20000000f00 */
[----:B------:R-:W-:Y:S02]  /*1880*/  IMAD.MOV.U32 R46, RZ, RZ, R94 ;  /* 0x000000ffff2e7224 */ /* 0x000fe400078e005e */
[----:B------:R-:W-:-:S02]  /*1890*/  IMAD.MOV.U32 R45, RZ, RZ, R95 ;  /* 0x000000ffff2d7224 */ /* 0x000fc400078e005f */
[----:B------:R-:W-:Y:S02]  /*18a0*/  IMAD.MOV.U32 R44, RZ, RZ, R96 ;  /* 0x000000ffff2c7224 */ /* 0x000fe400078e0060 */
[----:B------:R-:W-:Y:S02]  /*18b0*/  IMAD.MOV.U32 R42, RZ, RZ, R98 ;  /* 0x000000ffff2a7224 */ /* 0x000fe400078e0062 */
[----:B------:R-:W-:Y:S02]  /*18c0*/  IMAD.MOV.U32 R41, RZ, RZ, R99 ;  /* 0x000000ffff297224 */ /* 0x000fe400078e0063 */
[----:B------:R-:W-:Y:S02]  /*18d0*/  IMAD.MOV.U32 R40, RZ, RZ, R100 ;  /* 0x000000ffff287224 */ /* 0x000fe400078e0064 */
[----:B------:R-:W-:Y:S02]  /*18e0*/  IMAD.MOV.U32 R39, RZ, RZ, R101 ;  /* 0x000000ffff277224 */ /* 0x000fe400078e0065 */
[----:B------:R-:W-:-:S02]  /*18f0*/  IMAD.MOV.U32 R38, RZ, RZ, R102 ;  /* 0x000000ffff267224 */ /* 0x000fc400078e0066 */
[----:B------:R-:W-:Y:S02]  /*1900*/  IMAD.MOV.U32 R37, RZ, RZ, R103 ;  /* 0x000000ffff257224 */ /* 0x000fe400078e0067 */
[----:B------:R-:W-:Y:S02]  /*1910*/  IMAD.MOV.U32 R36, RZ, RZ, R104 ;  /* 0x000000ffff247224 */ /* 0x000fe400078e0068 */
[----:B------:R-:W-:Y:S02]  /*1920*/  IMAD.MOV.U32 R35, RZ, RZ, R105 ;  /* 0x000000ffff237224 */ /* 0x000fe400078e0069 */
[----:B------:R-:W-:Y:S02]  /*1930*/  IMAD.MOV.U32 R34, RZ, RZ, R106 ;  /* 0x000000ffff227224 */ /* 0x000fe400078e006a */
[----:B------:R-:W-:Y:S01]  /*1940*/  IMAD.MOV.U32 R33, RZ, RZ, R107 ;  /* 0x000000ffff217224 */ /* 0x000fe200078e006b */
[----:B------:R-:W-:Y:S01]  /*1950*/  MOV R221, R35 ;  /* 0x0000002300dd7202 */ /* 0x000fe20000000f00 */
        /* <DEDUP_REMOVED lines=50> */
[----:B------:R-:W-:Y:S01]  /*1c80*/  IMAD.MOV.U32 R225, RZ, RZ, R31 ;  /* 0x000000ffffe17224 */ /* 0x000fe200078e001f */
[----:B------:R-:W-:Y:S02]  /*1c90*/  WARPGROUP.DEPBAR.LE gsb0, 0x0 ;  /* 0x00008000000079c5 */ /* 0x000fe40000010000 */
[----:B------:R-:W-:Y:S01]  /*1ca0*/  WARPGROUP.ARRIVE ;  /* 0x00000000000079c5 */ /* 0x000fe20000000000 */
[----:B------:R1:W-:Y:S01]  /*1cb0*/  STL.64 [R1+0x168], R214 ;  /* 0x000168d601007387 */ /* 0x0003e20000100a00 */
[----:B------:R-:W-:Y:S02]  /*1cc0*/  IMAD.MOV.U32 R226, RZ, RZ, R30 ;  /* 0x000000ffffe27224 */ /* 0x000fe400078e001e */
[----:B------:R-:W-:Y:S01]  /*1cd0*/  IMAD.MOV.U32 R227, RZ, RZ, R29 ;  /* 0x000000ffffe37224 */ /* 0x000fe200078e001d */
[----:B------:R2:W-:Y:S01]  /*1ce0*/  STL.64 [R1+0x160], R212 ;  /* 0x000160d401007387 */ /* 0x0005e20000100a00 */
[----:B------:R-:W-:Y:S01]  /*1cf0*/  HGMMA.64x128x16.F32.BF16 R88, gdesc[UR8], RZ, !UPT, gsb0 ;  /* 0x01e00000085879f0 */ /* 0x000fe2000c0018ff */
[----:B------:R-:W-:Y:S01]  /*1d00*/  UIADD3 UR8, UR4, 0x300, URZ ;  /* 0x0000030004087890 */ /* 0x000fe2000fffe03f */
[----:B------:R-:W-:Y:S01]  /*1d10*/  IMAD.MOV.U32 R228, RZ, RZ, R28 ;  /* 0x000000ffffe47224 */ /* 0x000fe200078e001c */
[----:B------:R3:W-:Y:S01]  /*1d20*/  STL.64 [R1+0x158], R210 ;  /* 0x000158d201007387 */ /* 0x0007e20000100a00 */
[----:B------:R-:W-:Y:S01]  /*1d30*/  IMAD.MOV.U32 R229, RZ, RZ, R27 ;  /* 0x000000ffffe57224 */ /* 0x000fe200078e001b */
[----:B------:R-:W-:Y:S01]  /*1d40*/  UMOV UR9, 0x80000020 ;  /* 0x8000002000097882 */ /* 0x000fe20000000000 */
[----:B------:R-:W-:Y:S01]  /*1d50*/  IMAD.MOV.U32 R230, RZ, RZ, R26 ;  /* 0x000000ffffe67224 */ /* 0x000fe200078e001a */
[----:B------:R4:W-:Y:S01]  /*1d60*/  STL.64 [R1+0x150], R208 ;  /* 0x000150d001007387 */ /* 0x0009e20000100a00 */
[----:B-1----:R-:W-:-:S02]  /*1d70*/  IMAD.MOV.U32 R214, RZ, RZ, R42 ;  /* 0x000000ffffd67224 */ /* 0x002fc400078e002a */
[----:B------:R-:W-:Y:S01]  /*1d80*/  IMAD.MOV.U32 R215, RZ, RZ, R41 ;  /* 0x000000ffffd77224 */ /* 0x000fe200078e0029 */
[----:B------:R1:W-:Y:S01]  /*1d90*/  STL.64 [R1+0x148], R206 ;  /* 0x000148ce01007387 */ /* 0x0003e20000100a00 */
[----:B--2---:R-:W-:Y:S02]  /*1da0*/  IMAD.MOV.U32 R212, RZ, RZ, R44 ;  /* 0x000000ffffd47224 */ /* 0x004fe400078e002c */
[----:B------:R-:W-:Y:S01]  /*1db0*/  IMAD.MOV.U32 R213, RZ, RZ, R43 ;  /* 0x000000ffffd57224 */ /* 0x000fe200078e002b */
[----:B------:R2:W-:Y:S01]  /*1dc0*/  STL.64 [R1+0x140], R204 ;  /* 0x000140cc01007387 */ /* 0x0005e20000100a00 */
[----:B---3--:R-:W-:Y:S02]  /*1dd0*/  IMAD.MOV.U32 R210, RZ, RZ, R46 ;  /* 0x000000ffffd27224 */ /* 0x008fe400078e002e */
[----:B------:R-:W-:Y:S01]  /*1de0*/  IMAD.MOV.U32 R211, RZ, RZ, R45 ;  /* 0x000000ffffd37224 */ /* 0x000fe200078e002d */
[----:B------:R3:W-:Y:S01]  /*1df0*/  STL.64 [R1+0x138], R202 ;  /* 0x000138ca01007387 */ /* 0x0007e20000100a00 */
[----:B----4-:R-:W-:-:S02]  /*1e00*/  IMAD.MOV.U32 R208, RZ, RZ, R48 ;  /* 0x000000ffffd07224 */ /* 0x010fc400078e0030 */
[----:B------:R-:W-:Y:S01]  /*1e10*/  IMAD.MOV.U32 R209, RZ, RZ, R47 ;  /* 0x000000ffffd17224 */ /* 0x000fe200078e002f */
[----:B------:R4:W-:Y:S01]  /*1e20*/  STL.64 [R1+0x130], R200 ;  /* 0x000130c801007387 */ /* 0x0009e20000100a00 */
[----:B-1----:R-:W-:Y:S02]  /*1e30*/  IMAD.MOV.U32 R206, RZ, RZ, R50 ;  /* 0x000000ffffce7224 */ /* 0x002fe400078e0032 */
[----:B------:R-:W-:Y:S01]  /*1e40*/  IMAD.MOV.U32 R207, RZ, RZ, R49 ;  /* 0x000000ffffcf7224 */ /* 0x000fe200078e0031 */
[----:B------:R1:W-:Y:S01]  /*1e50*/  STL.64 [R1+0x128], R198 ;  /* 0x000128c601007387 */ /* 0x0003e20000100a00 */
[----:B--2---:R-:W-:Y:S02]  /*1e60*/  IMAD.MOV.U32 R204, RZ, RZ, R52 ;  /* 0x000000ffffcc7224 */ /* 0x004fe400078e0034 */
[----:B------:R-:W-:Y:S01]  /*1e70*/  IMAD.MOV.U32 R205, RZ, RZ, R51 ;  /* 0x000000ffffcd7224 */ /* 0x000fe200078e0033 */
[----:B------:R2:W-:Y:S01]  /*1e80*/  STL.64 [R1+0x120], R196 ;  /* 0x000120c401007387 */ /* 0x0005e20000100a00 */
[----:B---3--:R-:W-:Y:S01]  /*1e90*/  IMAD.MOV.U32 R202, RZ, RZ, R54 ;  /* 0x000000ffffca7224 */ /* 0x008fe200078e0036 */
[----:B------:R-:W-:Y:S01]  /*1ea0*/  MOV R203, R53 ;  /* 0x0000003500cb7202 */ /* 0x000fe20000000f00 */
        /* <DEDUP_REMOVED lines=11> */
[----:B---3--:R-:W-:-:S02]  /*1f60*/  IMAD.MOV.U32 R194, RZ, RZ, R62 ;  /* 0x000000ffffc27224 */ /* 0x008fc400078e003e */
[----:B------:R-:W-:Y:S02]  /*1f70*/  IMAD.MOV.U32 R195, RZ, RZ, R61 ;  /* 0x000000ffffc37224 */ /* 0x000fe400078e003d */
[----:B----4-:R-:W-:Y:S02]  /*1f80*/  IMAD.MOV.U32 R192, RZ, RZ, R64 ;  /* 0x000000ffffc07224 */ /* 0x010fe400078e0040 */
[----:B------:R-:W-:Y:S02]  /*1f90*/  IMAD.MOV.U32 R193, RZ, RZ, R63 ;  /* 0x000000ffffc17224 */ /* 0x000fe400078e003f */
[----:B-1----:R-:W-:Y:S02]  /*1fa0*/  IMAD.MOV.U32 R190, RZ, RZ, R66 ;  /* 0x000000ffffbe7224 */ /* 0x002fe400078e0042 */
[----:B------:R-:W-:Y:S02]  /*1fb0*/  IMAD.MOV.U32 R191, RZ, RZ, R65 ;  /* 0x000000ffffbf7224 */ /* 0x000fe400078e0041 */
[----:B--2---:R-:W-:-:S02]  /*1fc0*/  IMAD.MOV.U32 R188, RZ, RZ, R68 ;  /* 0x000000ffffbc7224 */ /* 0x004fc400078e0044 */
        /* <DEDUP_REMOVED lines=19> */
[----:B------:R-:W-:Y:S01]  /*2100*/  IMAD.MOV.U32 R251, RZ, RZ, R0 ;  /* 0x000000fffffb7224 */ /* 0x000fe200078e0000 */
[----:B------:R-:W-:Y:S02]  /*2110*/  WARPGROUP.DEPBAR.LE gsb0, 0x0 ;  /* 0x00008000000079c5 */ /* 0x000fe40000010000 */
[----:B------:R-:W-:-:S06]  /*2120*/  WARPGROUP.ARRIVE ;  /* 0x00000000000079c5 */ /* 0x000fcc0000000000 */
[----:B------:R-:W-:Y:S01]  /*2130*/  HGMMA.64x128x16.F32.BF16 R24, gdesc[UR8], RZ, !UPT, gsb0 ;  /* 0x01e00000081879f0 */ /* 0x000fe2000c0018ff */
[----:B------:R-:W-:Y:S02]  /*2140*/  UIADD3 UR8, UR4, 0x2, URZ ;  /* 0x0000000204087890 */ /* 0x000fe4000fffe03f */
[----:B------:R-:W-:Y:S01]  /*2150*/  UIADD3 UR10, UR7, 0x2, URZ ;  /* 0x00000002070a7890 */ /* 0x000fe2000fffe03f */
[----:B------:R-:W-:Y:S01]  /*2160*/  UMOV UR9, 0x80000020 ;  /* 0x8000002000097882 */ /* 0x000fe20000000000 */
[----:B------:R-:W-:Y:S01]  /*2170*/  UMOV UR11, 0x80000020 ;  /* 0x80000020000b7882 */ /* 0x000fe20000000000 */
[----:B------:R-:W-:Y:S02]  /*2180*/  WARPGROUP.DEPBAR.LE gsb0, 0x0 ;  /* 0x00008000000079c5 */ /* 0x000fe40000010000 */
[----:B------:R-:W-:-:S06]  /*2190*/  WARPGROUP.ARRIVE ;  /* 0x00000000000079c5 */ /* 0x000fcc0000000000 */
[----:B------:R-:W-:Y:S03]  /*21a0*/  HGMMA.64x128x16.F32.BF16 R188, gdesc[UR8], R188, gsb0 ;  /* 0x01e0000008bc79f0 */ /* 0x000fe600080018bc */
[----:B------:R-:W-:Y:S02]  /*21b0*/  WARPGROUP.DEPBAR.LE gsb0, 0x0 ;  /* 0x00008000000079c5 */ /* 0x000fe40000010000 */
[----:B------:R-:W-:Y:S04]  /*21c0*/  STL.64 [R1], R188 ;  /* 0x000000bc01007387 */ /* 0x000fe80000100a00 */
[----:B------:R-:W-:Y:S04]  /*21d0*/  STL.64 [R1+0x8], R190 ;  /* 0x000008be01007387 */ /* 0x000fe80000100a00 */
        /* <DEDUP_REMOVED lines=11> */
[----:B------:R1:W-:Y:S04]  /*2290*/  STL.64 [R1+0x68], R214 ;  /* 0x000068d601007387 */ /* 0x0003e80000100a00 */
        /* <DEDUP_REMOVED lines=18> */
[----:B-1----:R-:W3:Y:S04]  /*23c0*/  LDL.LU.64 R214, [R1+0x168] ;  /* 0x0001680001d67983 */ /* 0x002ee80000300a00 */
[----:B------:R-:W3:Y:S04]  /*23d0*/  LDL.LU.64 R212, [R1+0x160] ;  /* 0x0001600001d47983 */ /* 0x000ee80000300a00 */
        /* <DEDUP_REMOVED lines=11> */
[----:B------:R-:W3:Y:S01]  /*2490*/  LDL.LU.64 R188, [R1+0x100] ;  /* 0x0001000001bc7983 */ /* 0x000ee20000300a00 */
[----:B------:R-:W-:Y:S01]  /*24a0*/  UIADD3 UR8, UR4, 0x102, URZ ;  /* 0x0000010204087890 */ /* 0x000fe2000fffe03f */
[----:B------:R-:W-:Y:S01]  /*24b0*/  UMOV UR9, 0x80000020 ;  /* 0x8000002000097882 */ /* 0x000fe20000000000 */
[----:B---3--:R-:W-:-:S07]  /*24c0*/  WARPGROUP.ARRIVE ;  /* 0x00000000000079c5 */ /* 0x008fce0000000000 */
[----:B------:R-:W-:Y:S01]  /*24d0*/  HGMMA.64x128x16.F32.BF16 R152, gdesc[UR8], R152, gsb0 ;  /* 0x01e00000089879f0 */ /* 0x000fe20008001898 */
[----:B------:R-:W-:Y:S01]  /*24e0*/  UIADD3 UR8, UR4, 0x202, URZ ;  /* 0x0000020204087890 */ /* 0x000fe2000fffe03f */
[----:B------:R-:W-:Y:S01]  /*24f0*/  UMOV UR9, 0x80000020 ;  /* 0x8000002000097882 */ /* 0x000fe20000000000 */
[----:B------:R-:W-:Y:S02]  /*2500*/  WARPGROUP.DEPBAR.LE gsb0, 0x0 ;  /* 0x00008000000079c5 */ /* 0x000fe40000010000 */
[----:B------:R-:W-:-:S07]  /*2510*/  WARPGROUP.ARRIVE ;  /* 0x00000000000079c5 */ /* 0x000fce0000000000 */
[----:B------:R-:W-:Y:S01]  /*2520*/  HGMMA.64x128x16.F32.BF16 R88, gdesc[UR8], R88, gsb0 ;  /* 0x01e00000085879f0 */ /* 0x000fe20008001858 */
[----:B------:R-:W-:Y:S01]  /*2530*/  UIADD3 UR8, UR4, 0x302, URZ ;  /* 0x0000030204087890 */ /* 0x000fe2000fffe03f */
[----:B------:R-:W-:Y:S02]  /*2540*/  UMOV UR9, 0x80000020 ;  /* 0x8000002000097882 */ /* 0x000fe40000000000 */
[----:B------:R-:W-:Y:S01]  /*2550*/  UMOV UR4, 0x1 ;  /* 0x0000000100047882 */ /* 0x000fe20000000000 */
[----:B------:R-:W-:Y:S02]  /*2560*/  WARPGROUP.DEPBAR.LE gsb0, 0x0 ;  /* 0x00008000000079c5 */ /* 0x000fe40000010000 */
[----:B------:R-:W-:-:S06]  /*2570*/  WARPGROUP.ARRIVE ;  /* 0x00000000000079c5 */ /* 0x000fcc0000000000 */
[----:B--2---:R-:W-:Y:S03]  /*2580*/  HGMMA.64x128x16.F32.BF16 R24, gdesc[UR8], R24, gsb0 ;  /* 0x01e00000081879f0 */ /* 0x004fe60008001818 */
[----:B------:R-:W-:Y:S02]  /*2590*/  WARPGROUP.DEPBAR.LE gsb0, 0x0 ;  /* 0x00008000000079c5 */ /* 0x000fe40000010000 */
.L_x_15:
[----:B------:R-:W-:-:S04]  /*25a0*/  UISETP.LT.AND UP0, UPT, UR5, 0x1, UPT ;  /* 0x000000010500788c */ /* 0x000fc8000bf01270 */
[----:B------:R-:W-:-:S04]  /*25b0*/  USEL UR7, UR5, 0x1, UP0 ;  /* 0x0000000105077887 */ /* 0x000fc80008000000 */
[----:B------:R-:W-:-:S04]  /*25c0*/  UIADD3 UR7, UR5, -UR7, URZ ;  /* 0x8000000705077290 */ /* 0x000fc8000fffe03f */
[----:B------:R-:W-:-:S06]  /*25d0*/  UISETP.GE.AND UP0, UPT, UR7, 0x1, UPT ;  /* 0x000000010700788c */ /* 0x000fcc000bf06270 */
[----:B------:R-:W-:-:S13]  /*25e0*/  PLOP3.LUT P1, PT, PT, PT, UP0, 0x80, 0x0 ;  /* 0x000000000000781c */ /* 0x000fda0003f2f008 */
[----:B------:R-:W-:Y:S05]  /*25f0*/  @!P1 BRA `(.L_x_18) ;  /* 0x0000001400909947 */ /* 0x000fea0003800000 */
[----:B------:R-:W-:Y:S01]  /*2600*/  IMAD.MOV.U32 R4, RZ, RZ, RZ ;  /* 0x000000ffff047224 */ /* 0x000fe200078e00ff */
[----:B------:R-:W-:Y:S01]  /*2610*/  ULOP3.LUT UR19, UR6, 0x1, URZ, 0xfc, !UPT ;  /* 0x0000000106137892 */ /* 0x000fe2000f8efc3f */
[----:B------:R-:W-:Y:S01]  /*2620*/  IMAD.U32 R3, RZ, RZ, UR7 ;  /* 0x00000007ff037e24 */ /* 0x000fe2000f8e00ff */
[----:B------:R-:W-:Y:S01]  /*2630*/  UISETP.NE.U32.AND UP0, UPT, UR4, URZ, UPT ;  /* 0x0000003f0400728c */ /* 0x000fe2000bf05070 */
[----:B------:R-:W-:-:S10]  /*2640*/  UMOV UR5, URZ ;  /* 0x0000003f00057c82 */ /* 0x000fd40008000000 */
.L_x_23:
[----:B------:R-:W-:-:S06]  /*2650*/  UISETP.NE.AND UP1, UPT, UR19, 0x3, UPT ;  /* 0x000000031300788c */ /* 0x000fcc000bf25270 */
[----:B------:R-:W-:-:S13]  /*2660*/  PLOP3.LUT P2, PT, PT, PT, UP1, 0x80, 0x0 ;  /* 0x000000000000781c */ /* 0x000fda0003f4f018 */
[----:B------:R-:W-:Y:S05]  /*2670*/  @!P2 BRA `(.L_x_19) ;  /* 0x000000000004a947 */ /* 0x000fea0003800000 */
[----:B------:R-:W-:Y:S01]  /*2680*/  BPT.TRAP 0x1 ;  /* 0x000000040000795c */ /* 0x000fe20000300000 */
.L_x_19:
[----:B------:R-:W1:Y:S01]  /*2690*/  S2UR UR8, SR_CgaCtaId ;  /* 0x00000000000879c3 */ /* 0x000e620000008800 */
[----:B------:R-:W-:Y:S01]  /*26a0*/  UMOV UR12, 0x400 ;  /* 0x00000400000c7882 */ /* 0x000fe20000000000 */
[----:B------:R-:W-:Y:S01]  /*26b0*/  SHF.L.U32 R2, R4, 0x1f, RZ ;  /* 0x0000001f04027819 */ /* 0x000fe200000006ff */
[----:B-1----:R-:W-:-:S04]  /*26c0*/  ULEA UR12, UR8, UR12, 0x18 ;  /* 0x0000000c080c7291 */ /* 0x002fc8000f8ec03f */
[----:B------:R-:W-:-:S12]  /*26d0*/  ULEA UR8, UR4, UR12, 0x3 ;  /* 0x0000000c04087291 */ /* 0x000fd8000f8e183f */
.L_x_20:
[----:B-1----:R-:W-:-:S04]  /*26e0*/  IMAD.U32 R0, RZ, RZ, UR8 ;  /* 0x00000008ff007e24 */ /* 0x002fc8000f8e00ff */
[----:B------:R1:W2:Y:S03]  /*26f0*/  SYNCS.PHASECHK.TRANS64.TRYWAIT P1, [R0+URZ+0x36000], R2 ;  /* 0x03600002000075a7 */ /* 0x0002a6000802017f */
[----:B--2---:R-:W-:Y:S05]  /*2700*/  @!P1 NANOSLEEP.SYNCS 0x989680 ;  /* 0x009896800000995d */ /* 0x004fea0003900000 */
[----:B------:R-:W2:Y:S02]  /*2710*/  @!P1 SYNCS.PHASECHK.TRANS64 P1, [R0+URZ+0x36000], R2 ;  /* 0x03600002000095a7 */ /* 0x000ea4000802007f */
[----:B--2---:R-:W-:Y:S05]  /*2720*/  @!P1 BRA `(.L_x_20) ;  /* 0xfffffffc00ec9947 */ /* 0x004fea000383ffff */
        /* <DEDUP_REMOVED lines=32> */
[----:B--2---:R-:W2:Y:S04]  /*2930*/  LDL.LU.64 R24, [R1] ;  /* 0x0000000001187983 */ /* 0x004ea80000300a00 */
[----:B------:R-:W2:Y:S04]  /*2940*/  LDL.LU.64 R26, [R1+0x8] ;  /* 0x00000800011a7983 */ /* 0x000ea80000300a00 */
        /* <DEDUP_REMOVED lines=29> */
[----:B------:R-:W2:Y:S01]  /*2b20*/  LDL.LU.64 R86, [R1+0xf8] ;  /* 0x0000f80001567983 */ /* 0x000ea20000300a00 */
[----:B------:R-:W-:-:S02]  /*2b30*/  UIADD3 UR9, UR12, 0x24000, URZ ;  /* 0x000240000c097890 */ /* 0x000fc4000fffe03f */
[----:B------:R-:W-:Y:S02]  /*2b40*/  USHF.R.U32.HI UR8, URZ, 0x4, UR12 ;  /* 0x000000043f087899 */ /* 0x000fe4000801160c */
[----:B------:R-:W-:Y:S02]  /*2b50*/  USHF.R.U32.HI UR9, URZ, 0x4, UR9 ;  /* 0x000000043f097899 */ /* 0x000fe40008011609 */
[----:B------:R-:W-:Y:S02]  /*2b60*/  ULOP3.LUT UR8, UR8, 0x3fff, URZ, 0xc0, !UPT ;  /* 0x00003fff08087892 */ /* 0x000fe4000f8ec03f */
[----:B------:R-:W-:Y:S02]  /*2b70*/  ULOP3.LUT UR9, UR9, 0x3fff, URZ, 0xc0, !UPT ;  /* 0x00003fff09097892 */ /* 0x000fe4000f8ec03f */
[----:B------:R-:W-:Y:S02]  /*2b80*/  ULOP3.LUT UR8, UR8, 0x10000, URZ, 0xfc, !UPT ;  /* 0x0001000008087892 */ /* 0x000fe4000f8efc3f */
[----:B------:R-:W-:-:S02]  /*2b90*/  ULOP3.LUT UR9, UR9, 0x10000, URZ, 0xfc, !UPT ;  /* 0x0001000009097892 */ /* 0x000fc4000f8efc3f */
[----:B------:R-:W-:Y:S02]  /*2ba0*/  ULEA UR17, UR4, UR8, 0xa ;  /* 0x0000000804117291 */ /* 0x000fe4000f8e503f */
[----:B------:R-:W-:Y:S01]  /*2bb0*/  ULEA UR18, UR4, UR9, 0x9 ;  /* 0x0000000904127291 */ /* 0x000fe2000f8e483f */
[----:B------:R-:W-:Y:S02]  /*2bc0*/  UMOV UR11, 0x80000020 ;  /* 0x80000020000b7882 */ /* 0x000fe40000000000 */
[----:B------:R-:W-:Y:S02]  /*2bd0*/  UMOV UR9, 0x80000020 ;  /* 0x8000002000097882 */ /* 0x000fe40000000000 */
[----:B------:R-:W-:Y:S02]  /*2be0*/  UMOV UR8, UR17 ;  /* 0x0000001100087c82 */ /* 0x000fe40008000000 */
[----:B------:R-:W-:Y:S01]  /*2bf0*/  UMOV UR10, UR18 ;  /* 0x00000012000a7c82 */ /* 0x000fe20008000000 */
[----:B--2---:R-:W-:-:S06]  /*2c00*/  WARPGROUP.ARRIVE ;  /* 0x00000000000079c5 */ /* 0x004fcc0000000000 */
[----:B------:R-:W-:Y:S01]  /*2c10*/  HGMMA.64x128x16.F32.BF16 R24, gdesc[UR8], R24, UP0, gsb0 ;  /* 0x01e00000081879f0 */ /* 0x000fe2000b801818 */
[----:B------:R-:W-:Y:S01]  /*2c20*/  UIADD3 UR8, UR17, 0x100, URZ ;  /* 0x0000010011087890 */ /* 0x000fe2000fffe03f */
[----:B------:R-:W-:Y:S01]  /*2c30*/  UMOV UR9, 0x80000020 ;  /* 0x8000002000097882 */ /* 0x000fe20000000000 */
[----:B------:R-:W-:Y:S02]  /*2c40*/  WARPGROUP.DEPBAR.LE gsb0, 0x0 ;  /* 0x00008000000079c5 */ /* 0x000fe40000010000 */
[----:B------:R-:W-:Y:S01]  /*2c50*/  STL.64 [R1], R24 ;  /* 0x0000001801007387 */ /* 0x000fe20000100a00 */
[----:B-1----:R-:W-:Y:S01]  /*2c60*/  IMAD.MOV.U32 R2, RZ, RZ, R86 ;  /* 0x000000ffff027224 */ /* 0x002fe200078e0056 */
[----:B------:R-:W-:Y:S01]  /*2c70*/  MOV R22, R72 ;  /* 0x0000004800167202 */ /* 0x000fe20000000f00 */
[----:B------:R-:W-:Y:S01]  /*2c80*/  IMAD.MOV.U32 R0, RZ, RZ, R87 ;  /* 0x000000ffff007224 */ /* 0x000fe200078e0057 */
[----:B------:R-:W-:Y:S01]  /*2c90*/  STL.64 [R1+0x8], R26 ;  /* 0x0000081a01007387 */ /* 0x000fe20000100a00 */
[----:B------:R-:W-:Y:S01]  /*2ca0*/  IMAD.MOV.U32 R10, RZ, RZ, R84 ;  /* 0x000000ffff0a7224 */ /* 0x000fe200078e0054 */
[----:B------:R-:W-:Y:S01]  /*2cb0*/  WARPGROUP.ARRIVE ;  /* 0x00000000000079c5 */ /* 0x000fe20000000000 */
[----:B------:R-:W-:Y:S01]  /*2cc0*/  IMAD.MOV.U32 R9, RZ, RZ, R85 ;  /* 0x000000ffff097224 */ /* 0x000fe200078e0055 */
[----:B------:R-:W-:Y:S01]  /*2cd0*/  STL.64 [R1+0x10], R28 ;  /* 0x0000101c01007387 */ /* 0x000fe20000100a00 */
[----:B------:R-:W-:Y:S01]  /*2ce0*/  IMAD.MOV.U32 R12, RZ, RZ, R82 ;  /* 0x000000ffff0c7224 */ /* 0x000fe200078e0052 */
[----:B------:R-:W-:Y:S01]  /*2cf0*/  MOV R218, R54 ;  /* 0x0000003600da7202 */ /* 0x000fe20000000f00 */
[----:B------:R-:W-:Y:S01]  /*2d00*/  IMAD.MOV.U32 R11, RZ, RZ, R83 ;  /* 0x000000ffff0b7224 */ /* 0x000fe200078e0053 */
[----:B------:R-:W-:Y:S01]  /*2d10*/  STL.64 [R1+0x18], R30 ;  /* 0x0000181e01007387 */ /* 0x000fe20000100a00 */
[----:B------:R-:W-:Y:S01]  /*2d20*/  IMAD.MOV.U32 R14, RZ, RZ, R80 ;  /* 0x000000ffff0e7224 */ /* 0x000fe200078e0050 */
[----:B------:R-:W-:Y:S01]  /*2d30*/  HGMMA.64x128x16.F32.BF16 R152, gdesc[UR8], R152, UP0, gsb0 ;  /* 0x01e00000089879f0 */ /* 0x000fe2000b801898 */
[----:B------:R-:W-:Y:S01]  /*2d40*/  IMAD.MOV.U32 R13, RZ, RZ, R81 ;  /* 0x000000ffff0d7224 */ /* 0x000fe200078e0051 */
[----:B------:R1:W-:Y:S01]  /*2d50*/  STL.64 [R1+0x20], R32 ;  /* 0x0000202001007387 */ /* 0x0003e20000100a00 */
[----:B------:R-:W-:Y:S01]  /*2d60*/  IMAD.MOV.U32 R16, RZ, RZ, R78 ;  /* 0x000000ffff107224 */ /* 0x000fe200078e004e */
[----:B------:R-:W-:Y:S01]  /*2d70*/  MOV R250, R36 ;  /* 0x0000002400fa7202 */ /* 0x000fe20000000f00 */
[----:B------:R-:W-:Y:S01]  /*2d80*/  IMAD.MOV.U32 R15, RZ, RZ, R79 ;  /* 0x000000ffff0f7224 */ /* 0x000fe200078e004f */
[----:B------:R-:W2:Y:S01]  /*2d90*/  LDL.LU.64 R86, [R1+0x268] ;  /* 0x0002680001567983 */ /* 0x000ea20000300a00 */
[----:B------:R-:W-:-:S02]  /*2da0*/  IMAD.MOV.U32 R18, RZ, RZ, R76 ;  /* 0x000000ffff127224 */ /* 0x000fc400078e004c */
[----:B------:R-:W-:Y:S01]  /*2db0*/  IMAD.MOV.U32 R17, RZ, RZ, R77 ;  /* 0x000000ffff117224 */ /* 0x000fe200078e004d */
[----:B------:R-:W2:Y:S01]  /*2dc0*/  LDL.LU.64 R84, [R1+0x260] ;  /* 0x0002600001547983 */ /* 0x000ea20000300a00 */
[----:B------:R-:W-:Y:S02]  /*2dd0*/  IMAD.MOV.U32 R20, RZ, RZ, R74 ;  /* 0x000000ffff147224 */ /* 0x000fe400078e004a */
[----:B------:R-:W-:Y:S01]  /*2de0*/  IMAD.MOV.U32 R19, RZ, RZ, R75 ;  /* 0x000000ffff137224 */ /* 0x000fe200078e004b */
[----:B------:R-:W2:Y:S01]  /*2df0*/  LDL.LU.64 R82, [R1+0x258] ;  /* 0x0002580001527983 */ /* 0x000ea20000300a00 */
[----:B------:R-:W-:Y:S02]  /*2e00*/  IMAD.MOV.U32 R21, RZ, RZ, R73 ;  /* 0x000000ffff157224 */ /* 0x000fe400078e0049 */
        /* <DEDUP_REMOVED lines=53> */
[----:B------:R-:W-:-:S03]  /*3160*/  IMAD.MOV.U32 R251, RZ, RZ, R35 ;  /* 0x000000fffffb7224 */ /* 0x000fc600078e0023 */
[----:B------:R-:W2:Y:S04]  /*3170*/  LDL.LU.64 R44, [R1+0x1c0] ;  /* 0x0001c000012c7983 */ /* 0x000ea80000300a00 */
[----:B------:R-:W2:Y:S04]  /*3180*/  LDL.LU.64 R42, [R1+0x1b8] ;  /* 0x0001b800012a7983 */ /* 0x000ea80000300a00 */
[----:B------:R-:W2:Y:S04]  /*3190*/  LDL.LU.64 R40, [R1+0x1b0] ;  /* 0x0001b00001287983 */ /* 0x000ea80000300a00 */
[----:B------:R-:W2:Y:S04]  /*31a0*/  LDL.LU.64 R38, [R1+0x1a8] ;  /* 0x0001a80001267983 */ /* 0x000ea80000300a00 */
[----:B------:R-:W2:Y:S04]  /*31b0*/  LDL.LU.64 R36, [R1+0x1a0] ;  /* 0x0001a00001247983 */ /* 0x000ea80000300a00 */
[----:B------:R-:W2:Y:S04]  /*31c0*/  LDL.LU.64 R34, [R1+0x198] ;  /* 0x0001980001227983 */ /* 0x000ea80000300a00 */
[----:B-1----:R-:W2:Y:S04]  /*31d0*/  LDL.LU.64 R32, [R1+0x190] ;  /* 0x0001900001207983 */ /* 0x002ea80000300a00 */
[----:B------:R-:W2:Y:S04]  /*31e0*/  LDL.LU.64 R30, [R1+0x188] ;  /* 0x00018800011e7983 */ /* 0x000ea80000300a00 */
[----:B------:R-:W2:Y:S04]  /*31f0*/  LDL.LU.64 R28, [R1+0x180] ;  /* 0x00018000011c7983 */ /* 0x000ea80000300a00 */
[----:B------:R-:W2:Y:S04]  /*3200*/  LDL.LU.64 R26, [R1+0x178] ;  /* 0x00017800011a7983 */ /* 0x000ea80000300a00 */
[----:B------:R-:W2:Y:S01]  /*3210*/  LDL.LU.64 R24, [R1+0x170] ;  /* 0x0001700001187983 */ /* 0x000ea20000300a00 */
[----:B------:R-:W-:-:S03]  /*3220*/  WARPGROUP.DEPBAR.LE gsb0, 0x0 ;  /* 0x00008000000079c5 */ /* 0x000fc60000010000 */
        /* <DEDUP_REMOVED lines=14> */
[----:B-1----:R-:W3:Y:S04]  /*3310*/  LDL.LU R188, [R1] ;  /* 0x0000000001bc7983 */ /* 0x002ee80000300800 */
[----:B------:R-:W3:Y:S04]  /*3320*/  LDL.LU R189, [R1+0x4] ;  /* 0x0000040001bd7983 */ /* 0x000ee80000300800 */
[----:B------:R-:W3:Y:S04]  /*3330*/  LDL.LU R190, [R1+0x8] ;  /* 0x0000080001be7983 */ /* 0x000ee80000300800 */
[----:B------:R-:W3:Y:S04]  /*3340*/  LDL.LU R191, [R1+0xc] ;  /* 0x00000c0001bf7983 */ /* 0x000ee80000300800 */
[----:B------:R-:W3:Y:S04]  /*3350*/  LDL.LU R192, [R1+0x10] ;  /* 0x0000100001c07983 */ /* 0x000ee80000300800 */
[----:B------:R-:W3:Y:S04]  /*3360*/  LDL.LU R193, [R1+0x14] ;  /* 0x0000140001c17983 */ /* 0x000ee80000300800 */
[----:B------:R-:W3:Y:S04]  /*3370*/  LDL.LU R194, [R1+0x18] ;  /* 0x0000180001c27983 */ /* 0x000ee80000300800 */
[----:B------:R-:W3:Y:S04]  /*3380*/  LDL.LU R195, [R1+0x1c] ;  /* 0x00001c0001c37983 */ /* 0x000ee80000300800 */
[----:B------:R-:W3:Y:S04]  /*3390*/  LDL.LU R196, [R1+0x20] ;  /* 0x0000200001c47983 */ /* 0x000ee80000300800 */
[----:B------:R-:W3:Y:S01]  /*33a0*/  LDL.LU R197, [R1+0x24] ;  /* 0x0000240001c57983 */ /* 0x000ee20000300800 */
[----:B------:R-:W-:Y:S01]  /*33b0*/  UIADD3 UR8, UR17, 0x200, URZ ;  /* 0x0000020011087890 */ /* 0x000fe2000fffe03f */
[----:B------:R-:W-:Y:S01]  /*33c0*/  WARPGROUP.ARRIVE ;  /* 0x00000000000079c5 */ /* 0x000fe20000000000 */
[----:B------:R-:W-:-:S07]  /*33d0*/  UMOV UR9, 0x80000020 ;  /* 0x8000002000097882 */ /* 0x000fce0000000000 */
[----:B------:R-:W-:Y:S01]  /*33e0*/  HGMMA.64x128x16.F32.BF16 R88, gdesc[UR8], R88, UP0, gsb0 ;  /* 0x01e00000085879f0 */ /* 0x000fe2000b801858 */
[----:B------:R-:W-:Y:S01]  /*33f0*/  UIADD3 UR8, UR17, 0x300, URZ ;  /* 0x0000030011087890 */ /* 0x000fe2000fffe03f */
[----:B------:R-:W-:Y:S01]  /*3400*/  UMOV UR9, 0x80000020 ;  /* 0x8000002000097882 */ /* 0x000fe20000000000 */
[----:B------:R-:W-:Y:S01]  /*3410*/  IMAD.MOV.U32 R199, RZ, RZ, R251 ;  /* 0x000000ffffc77224 */ /* 0x000fe200078e00fb */
[----:B------:R-:W-:Y:S01]  /*3420*/  MOV R200, R250 ;  /* 0x000000fa00c87202 */ /* 0x000fe20000000f00 */
        /* <DEDUP_REMOVED lines=9> */
[----:B------:R-:W-:Y:S01]  /*34c0*/  IMAD.MOV.U32 R210, RZ, RZ, R240 ;  /* 0x000000ffffd27224 */ /* 0x000fe200078e00f0 */
[----:B------:R-:W-:-:S02]  /*34d0*/  WARPGROUP.DEPBAR.LE gsb0, 0x0 ;  /* 0x00008000000079c5 */ /* 0x000fc40000010000 */
[----:B--2---:R-:W-:-:S06]  /*34e0*/  WARPGROUP.ARRIVE ;  /* 0x00000000000079c5 */ /* 0x004fcc0000000000 */
[----:B------:R-:W-:Y:S01]  /*34f0*/  HGMMA.64x128x16.F32.BF16 R24, gdesc[UR8], R24, UP0, gsb0 ;  /* 0x01e00000081879f0 */ /* 0x000fe2000b801818 */
[----:B------:R-:W-:Y:S02]  /*3500*/  IMAD.MOV.U32 R211, RZ, RZ, R239 ;  /* 0x000000ffffd37224 */ /* 0x000fe400078e00ef */
[----:B------:R-:W-:Y:S02]  /*3510*/  IMAD.MOV.U32 R212, RZ, RZ, R238 ;  /* 0x000000ffffd47224 */ /* 0x000fe400078e00ee */
[----:B------:R-:W-:Y:S01]  /*3520*/  IMAD.MOV.U32 R213, RZ, RZ, R237 ;  /* 0x000000ffffd57224 */ /* 0x000fe200078e00ed */
[----:B------:R-:W-:Y:S01]  /*3530*/  MOV R237, R21 ;  /* 0x0000001500ed7202 */ /* 0x000fe20000000f00 */
        /* <DEDUP_REMOVED lines=19> */
[----:B------:R-:W-:Y:S02]  /*3670*/  UIADD3 UR8, UR17, 0x2, URZ ;  /* 0x0000000211087890 */ /* 0x000fe4000fffe03f */
[----:B------:R-:W-:Y:S01]  /*3680*/  UIADD3 UR10, UR18, 0x2, URZ ;  /* 0x00000002120a7890 */ /* 0x000fe2000fffe03f */
[----:B------:R-:W-:Y:S01]  /*3690*/  UMOV UR9, 0x80000020 ;  /* 0x8000002000097882 */ /* 0x000fe20000000000 */
[----:B------:R-:W-:Y:S01]  /*36a0*/  UMOV UR11, 0x80000020 ;  /* 0x80000020000b7882 */ /* 0x000fe20000000000 */
[----:B------:R-:W-:-:S02]  /*36b0*/  WARPGROUP.DEPBAR.LE gsb0, 0x0 ;  /* 0x00008000000079c5 */ /* 0x000fc40000010000 */
[----:B---3--:R-:W-:-:S06]  /*36c0*/  WARPGROUP.ARRIVE ;  /* 0x00000000000079c5 */ /* 0x008fcc0000000000 */
        /* <DEDUP_REMOVED lines=58> */
[----:B------:R-:W-:Y:S01]  /*3a70*/  UMOV UR9, 0x80000020 ;  /* 0x8000002000097882 */ /* 0x000fe20000000000 */
[----:B------:R-:W-:Y:S02]  /*3a80*/  WARPGROUP.DEPBAR.LE gsb0, 0x0 ;  /* 0x00008000000079c5 */ /* 0x000fe40000010000 */
[----:B------:R-:W-:-:S07]  /*3a90*/  WARPGROUP.ARRIVE ;  /* 0x00000000000079c5 */ /* 0x000fce0000000000 */
[----:B------:R-:W-:Y:S03]  /*3aa0*/  HGMMA.64x128x16.F32.BF16 R24, gdesc[UR8], R24, gsb0 ;  /* 0x01e00000081879f0 */ /* 0x000fe60008001818 */
[----:B------:R-:W-:Y:S02]  /*3ab0*/  WARPGROUP.DEPBAR.LE gsb0, 0x0 ;  /* 0x00008000000079c5 */ /* 0x000fe40000010000 */
[----:B--2---:R-:W-:Y:S05]  /*3ac0*/  @!P2 BRA `(.L_x_21) ;  /* 0x000000000004a947 */ /* 0x004fea0003800000 */
[----:B------:R-:W-:Y:S01]  /*3ad0*/  BPT.TRAP 0x1 ;  /* 0x000000040000795c */ /* 0x000fe20000300000 */
.L_x_21:
[----:B------:R-:W-:Y:S01]  /*3ae0*/  ISETP.NE.AND P1, PT, R5, RZ, PT ;  /* 0x000000ff0500720c */ /* 0x000fe20003f25270 */
[----:B------:R-:W-:Y:S01]  /*3af0*/  IMAD.U32 R0, RZ, RZ, UR5 ;  /* 0x00000005ff007e24 */ /* 0x000fe2000f8e00ff */
[----:B------:R-:W-:-:S11]  /*3b00*/  UISETP.GT.U32.AND UP0, UPT, UR6, 0x1, UPT ;  /* 0x000000010600788c */ /* 0x000fd6000bf04070 */
[----:B------:R-:W-:-:S05]  /*3b10*/  @P1 LEA R0, R0, UR12, 0x3 ;  /* 0x0000000c00001c11 */ /* 0x000fca000f8e18ff */
[----:B------:R-:W-:-:S05]  /*3b20*/  @P1 VIADD R0, R0, 0x36048 ;  /* 0x0003604800001836 */ /* 0x000fca0000000000 */
[----:B------:R-:W-:-:S04]  /*3b30*/  @P1 PRMT R0, R6, 0x654, R0 ;  /* 0x0000065406001816 */ /* 0x000fc80000000000 */
[----:B------:R1:W-:Y:S01]  /*3b40*/  @P1 SYNCS.ARRIVE.TRANS64.RED.A1T0 RZ, [R0+URZ], RZ ;  /* 0x000000ff00ff19a7 */ /* 0x0003e2000810043f */
[----:B------:R-:W-:-:S13]  /*3b50*/  PLOP3.LUT P1, PT, PT, PT, UP0, 0x80, 0x0 ;  /* 0x000000000000781c */ /* 0x000fda0003f2f008 */
[----:B-1----:R-:W-:Y:S05]  /*3b60*/  @P1 BRA `(.L_x_22) ;  /* 0x0000000000041947 */ /* 0x002fea0003800000 */
[----:B------:R-:W-:Y:S01]  /*3b70*/  BPT.TRAP 0x1 ;  /* 0x000000040000795c */ /* 0x000fe20000300000 */
.L_x_22:
[----:B------:R-:W-:Y:S01]  /*3b80*/  UIADD3 UR4, UR4, 0x1, URZ ;  /* 0x0000000104047890 */ /* 0x000fe2000fffe03f */
[C---:B------:R-:W-:Y:S01]  /*3b90*/  ISETP.GT.AND P1, PT, R3.reuse, 0x1, PT ;  /* 0x000000010300780c */ /* 0x040fe20003f24270 */
[----:B------:R-:W-:Y:S01]  /*3ba0*/  UIADD3 UR5, UR5, 0x1, URZ ;  /* 0x0000000105057890 */ /* 0x000fe2000fffe03f */
[----:B------:R-:W-:Y:S01]  /*3bb0*/  VIADD R3, R3, 0xffffffff ;  /* 0xffffffff03037836 */ /* 0x000fe20000000000 */
[----:B------:R-:W-:Y:S02]  /*3bc0*/  UISETP.NE.AND UP0, UPT, UR4, 0x9, UPT ;  /* 0x000000090400788c */ /* 0x000fe4000bf05270 */
[----:B------:R-:W-:Y:S02]  /*3bd0*/  UISETP.NE.AND UP1, UPT, UR5, 0x9, UPT ;  /* 0x000000090500788c */ /* 0x000fe4000bf25270 */
[----:B------:R-:W-:Y:S02]  /*3be0*/  USEL UR8, URZ, 0x1, UP0 ;  /* 0x000000013f087887 */ /* 0x000fe40008000000 */
[----:B------:R-:W-:-:S02]  /*3bf0*/  USEL UR4, UR4, URZ, UP0 ;  /* 0x0000003f04047287 */ /* 0x000fc40008000000 */
[----:B------:R-:W-:Y:S02]  /*3c00*/  USEL UR5, UR5, URZ, UP1 ;  /* 0x0000003f05057287 */ /* 0x000fe40008800000 */
[----:B------:R-:W-:Y:S01]  /*3c10*/  UPLOP3.LUT UP0, UPT, UPT, UPT, UPT, 0x80, 0x0 ;  /* 0x000000000000789c */ /* 0x000fe20003f0f070 */
[----:B------:R-:W-:Y:S01]  /*3c20*/  LOP3.LUT R4, R4, UR8, RZ, 0x3c, !PT ;  /* 0x0000000804047c12 */ /* 0x000fe2000f8e3cff */
[----:B------:R-:W-:Y:S09]  /*3c30*/  @P1 BRA `(.L_x_23) ;  /* 0xffffffe800841947 */ /* 0x000ff2000383ffff */
.L_x_18:
[----:B------:R-:W-:Y:S05]  /*3c40*/  @!P0 BRA `(.L_x_24) ;  /* 0x0000000000608947 */ /* 0x000fea0003800000 */
[----:B------:R-:W-:-:S04]  /*3c50*/  ULOP3.LUT UR4, UR6, 0x1, URZ, 0xfc, !UPT ;  /* 0x0000000106047892 */ /* 0x000fc8000f8efc3f */
[----:B------:R-:W-:-:S06]  /*3c60*/  UISETP.NE.AND UP0, UPT, UR4, 0x3, UPT ;  /* 0x000000030400788c */ /* 0x000fcc000bf05270 */
[----:B------:R-:W-:-:S13]  /*3c70*/  PLOP3.LUT P0, PT, PT, PT, UP0, 0x80, 0x0 ;  /* 0x000000000000781c */ /* 0x000fda0003f0f008 */
[----:B------:R-:W-:Y:S05]  /*3c80*/  @!P0 BRA `(.L_x_25) ;  /* 0x0000000000048947 */ /* 0x000fea0003800000 */
[----:B------:R-:W-:Y:S01]  /*3c90*/  BPT.TRAP 0x1 ;  /* 0x000000040000795c */ /* 0x000fe20000300000 */
.L_x_25:
[----:B------:R-:W-:Y:S01]  /*3ca0*/  ISETP.NE.AND P0, PT, R5, RZ, PT ;  /* 0x000000ff0500720c */ /* 0x000fe20003f05270 */
[----:B------:R-:W-:-:S12]  /*3cb0*/  BSSY B0, `(.L_x_26) ;  /* 0x000000d000007945 */ /* 0x000fd80003800000 */
[----:B------:R-:W-:Y:S05]  /*3cc0*/  @!P0 BRA `(.L_x_27) ;  /* 0x00000000002c8947 */ /* 0x000fea0003800000 */
[----:B------:R-:W1:Y:S01]  /*3cd0*/  S2UR UR8, SR_CgaCtaId ;  /* 0x00000000000879c3 */ /* 0x000e620000008800 */
[----:B------:R-:W-:-:S04]  /*3ce0*/  UIMAD.WIDE.U32 UR4, UR7, 0x38e38e39, URZ ;  /* 0x38e38e39070478a5 */ /* 0x000fc8000f8e003f */
[----:B------:R-:W-:-:S03]  /*3cf0*/  USHF.R.U32.HI UR4, URZ, 0x1, UR5 ;  /* 0x000000013f047899 */ /* 0x000fc60008011605 */
[----:B------:R-:W-:Y:S01]  /*3d00*/  UMOV UR5, 0x400 ;  /* 0x0000040000057882 */ /* 0x000fe20000000000 */
[----:B------:R-:W-:Y:S02]  /*3d10*/  UIMAD UR4, UR4, -0x9, UR7 ;  /* 0xfffffff7040478a4 */ /* 0x000fe4000f8e0207 */
[----:B-1----:R-:W-:-:S04]  /*3d20*/  ULEA UR5, UR8, UR5, 0x18 ;  /* 0x0000000508057291 */ /* 0x002fc8000f8ec03f */
[----:B------:R-:W-:-:S04]  /*3d30*/  ULEA UR4, UR4, UR5, 0x3 ;  /* 0x0000000504047291 */ /* 0x000fc8000f8e183f */
[----:B------:R-:W-:-:S06]  /*3d40*/  UIADD3 UR4, UR4, 0x36048, URZ ;  /* 0x0003604804047890 */ /* 0x000fcc000fffe03f */
[----:B------:R-:W-:-:S04]  /*3d50*/  MOV R0, UR4 ;  /* 0x0000000400007c02 */ /* 0x000fc80008000f00 */
[----:B------:R-:W-:-:S04]  /*3d60*/  PRMT R6, R6, 0x654, R0 ;  /* 0x0000065406067816 */ /* 0x000fc80000000000 */
[----:B------:R1:W-:Y:S03]  /*3d70*/  SYNCS.ARRIVE.TRANS64.RED.A1T0 RZ, [R6+URZ], RZ ;  /* 0x000000ff06ff79a7 */ /* 0x0003e6000810043f */
.L_x_27:
[----:B------:R-:W-:Y:S05]  /*3d80*/  BSYNC B0 ;  /* 0x0000000000007941 */ /* 0x000fea0003800000 */
.L_x_26:
[----:B------:R-:W-:-:S06]  /*3d90*/  UISETP.GT.U32.AND UP0, UPT, UR6, 0x1, UPT ;  /* 0x000000010600788c */ /* 0x000fcc000bf04070 */
[----:B------:R-:W-:-:S13]  /*3da0*/  PLOP3.LUT P0, PT, PT, PT, UP0, 0x80, 0x0 ;  /* 0x000000000000781c */ /* 0x000fda0003f0f008 */
[----:B------:R-:W-:Y:S05]  /*3db0*/  @P0 BRA `(.L_x_24) ;  /* 0x0000000000040947 */ /* 0x000fea0003800000 */
[----:B------:R-:W-:Y:S01]  /*3dc0*/  BPT.TRAP 0x1 ;  /* 0x000000040000795c */ /* 0x000fe20000300000 */
.L_x_24:
[----:B------:R-:W2:Y:S01]  /*3dd0*/  S2R R3, SR_CTAID.Y ;  /* 0x0000000000037919 */ /* 0x000ea20000002600 */
[----:B------:R-:W-:Y:S01]  /*3de0*/  LEA.HI R0, R8, R7, RZ, 0x2 ;  /* 0x0000000708007211 */ /* 0x000fe200078f10ff */
[----:B------:R-:W-:Y:S01]  /*3df0*/  ULDC.64 UR4, c[0x0][0x280] ;  /* 0x0000a00000047ab9 */ /* 0x000fe20000000a00 */
[----:B------:R-:W3:Y:S02]  /*3e00*/  S2R R4, SR_CTAID.X ;  /* 0x0000000000047919 */ /* 0x000ee40000002500 */
[--C-:B------:R-:W-:Y:S02]  /*3e10*/  SHF.R.S32.HI R14, RZ, 0x2, R0.reuse ;  /* 0x00000002ff0e7819 */ /* 0x100fe40000011400 */
[----:B------:R-:W-:Y:S02]  /*3e20*/  SHF.R.S32.HI R15, RZ, 0x1f, R0 ;  /* 0x0000001fff0f7819 */ /* 0x000fe40000011400 */
[----:B------:R-:W-:Y:S02]  /*3e30*/  LOP3.LUT R0, R0, 0x7ffffffc, RZ, 0xc0, !PT ;  /* 0x7ffffffc00007812 */ /* 0x000fe400078ec0ff */
[----:B------:R-:W-:-:S03]  /*3e40*/  LEA.HI R15, R15, R14, RZ, 0x3 ;  /* 0x0000000e0f0f7211 */ /* 0x000fc600078f18ff */
[----:B------:R-:W-:Y:S01]  /*3e50*/  IMAD.IADD R0, R7, 0x1, -R0 ;  /* 0x0000000107007824 */ /* 0x000fe200078e0a00 */
[----:B------:R-:W-:Y:S02]  /*3e60*/  LOP3.LUT R15, R15, 0xfffffff8, RZ, 0xc0, !PT ;  /* 0xfffffff80f0f7812 */ /* 0x000fe400078ec0ff */
[----:B------:R-:W-:Y:S01]  /*3e70*/  LEA.HI R7, R8, R7, RZ, 0x5 ;  /* 0x0000000708077211 */ /* 0x000fe200078f28ff */
[----:B------:R-:W-:Y:S02]  /*3e80*/  IMAD.SHL.U32 R0, R0, 0x2, RZ ;  /* 0x0000000200007824 */ /* 0x000fe400078e00ff */
[----:B------:R-:W-:-:S03]  /*3e90*/  IMAD.IADD R14, R14, 0x1, -R15 ;  /* 0x000000010e0e7824 */ /* 0x000fc600078e0a0f */
[----:B------:R-:W-:Y:S02]  /*3ea0*/  SHF.R.S32.HI R2, RZ, 0x1f, R0 ;  /* 0x0000001fff027819 */ /* 0x000fe40000011400 */
[--C-:B------:R-:W-:Y:S01]  /*3eb0*/  SHF.R.S32.HI R15, RZ, 0x1f, R14.reuse ;  /* 0x0000001fff0f7819 */ /* 0x100fe2000001140e */
[----:B--2---:R-:W-:Y:S02]  /*3ec0*/  IMAD.SHL.U32 R3, R3, 0x80, RZ ;  /* 0x0000008003037824 */ /* 0x004fe400078e00ff */
[----:B---3--:R-:W-:-:S03]  /*3ed0*/  IMAD.WIDE R12, R4, 0x100, R14 ;  /* 0x00000100040c7825 */ /* 0x008fc600078e020e */
[C---:B------:R-:W-:Y:S02]  /*3ee0*/  IADD3 R10, P1, R3.reuse, R0, RZ ;  /* 0x00000000030a7210 */ /* 0x040fe40007f3e0ff */
[C---:B------:R-:W-:Y:S02]  /*3ef0*/  ISETP.GE.AND P0, PT, R3.reuse, UR5, PT ;  /* 0x0000000503007c0c */ /* 0x040fe4000bf06270 */
[----:B------:R-:W-:Y:S02]  /*3f00*/  IADD3 R0, -R0, UR5, -R3 ;  /* 0x0000000500007c10 */ /* 0x000fe4000fffe903 */
[----:B------:R-:W-:Y:S01]  /*3f10*/  LEA.HI.X.SX32 R11, R3, R2, 0x1, P1 ;  /* 0x00000002030b7211 */ /* 0x000fe200008f0eff */
[----:B------:R-:W-:Y:S01]  /*3f20*/  IMAD.SHL.U32 R3, R4, 0x100, RZ ;  /* 0x0000010004037824 */ /* 0x000fe200078e00ff */
[----:B------:R-:W-:-:S04]  /*3f30*/  SHF.R.S32.HI R2, RZ, 0x5, R7 ;  /* 0x00000005ff027819 */ /* 0x000fc80000011407 */
[----:B------:R-:W-:Y:S01]  /*3f40*/  ISETP.GE.OR P0, PT, R3, UR4, P0 ;  /* 0x0000000403007c0c */ /* 0x000fe20008706670 */
[----:B------:R-:W-:-:S04]  /*3f50*/  IMAD.WIDE R12, R2, 0x10, R12 ;  /* 0x00000010020c7825 */ /* 0x000fc800078e020c */
[----:B------:R-:W-:-:S05]  /*3f60*/  IMAD R2, R2, -0x10, -R3 ;  /* 0xfffffff002027824 */ /* 0x000fca00078e0a03 */
[----:B------:R-:W-:-:S03]  /*3f70*/  IADD3 R14, R2, UR4, -R14 ;  /* 0x00000004020e7c10 */ /* 0x000fc6000fffe80e */
[----:B------:R-:W-:Y:S05]  /*3f80*/  @P0 EXIT ;  /* 0x000000000000094d */ /* 0x000fea0003800000 */
[----:B------:R-:W-:Y:S01]  /*3f90*/  FSETP.NEU.AND P2, PT, RZ, UR16, PT ;  /* 0x00000010ff007c0b */ /* 0x000fe2000bf4d000 */
[----:B------:R-:W-:Y:S01]  /*3fa0*/  ULDC.64 UR18, c[0x0][0x5d0] ;  /* 0x0001740000127ab9 */ /* 0x000fe20000000a00 */
[----:B------:R-:W-:Y:S01]  /*3fb0*/  ISETP.GT.AND P0, PT, R14, RZ, PT ;  /* 0x000000ff0e00720c */ /* 0x000fe20003f04270 */
[----:B------:R-:W-:Y:S01]  /*3fc0*/  IMAD R2, R13, UR18, RZ ;  /* 0x000000120d027c24 */ /* 0x000fe2000f8e02ff */
[----:B------:R-:W-:Y:S02]  /*3fd0*/  USHF.L.U64.HI UR5, UR18, 0x3, UR19 ;  /* 0x0000000312057899 */ /* 0x000fe40008010213 */
[----:B------:R-:W-:Y:S01]  /*3fe0*/  IMAD.WIDE.U32 R4, R12, UR18, R10 ;  /* 0x000000120c047c25 */ /* 0x000fe2000f8e000a */
[----:B------:R-:W-:Y:S01]  /*3ff0*/  USHF.L.U32 UR4, UR18, 0x3, URZ ;  /* 0x0000000312047899 */ /* 0x000fe2000800063f */
[----:B------:R-:W-:Y:S02]  /*4000*/  ISETP.GT.AND P1, PT, R0, RZ, P0 ;  /* 0x000000ff0000720c */ /* 0x000fe40000724270 */
[----:B------:R-:W-:-:S04]  /*4010*/  IMAD R2, R12, UR19, R2 ;  /* 0x000000130c027c24 */ /* 0x000fc8000f8e0202 */
[----:B------:R-:W-:Y:S01]  /*4020*/  IMAD.IADD R3, R5, 0x1, R2 ;  /* 0x0000000105037824 */ /* 0x000fe200078e0202 */
[----:B------:R-:W-:Y:S06]  /*4030*/  @!P2 BRA `(.L_x_28) ;  /* 0x000000b000c0a947 */ /* 0x000fec0003800000 */
[----:B------:R-:W-:Y:S01]  /*4040*/  ULDC.64 UR6, c[0x0][0x5c8] ;  /* 0x0001720000067ab9 */ /* 0x000fe20000000a00 */
[----:B------:R-:W-:Y:S01]  /*4050*/  ULDC.64 UR20, c[0x0][0x5b0] ;  /* 0x00016c0000147ab9 */ /* 0x000fe20000000a00 */
[C---:B------:R-:W-:Y:S01]  /*4060*/  LEA R2, P2, R4.reuse, UR6, 0x1 ;  /* 0x0000000604027c11 */ /* 0x040fe2000f8408ff */
[----:B-1----:R-:W-:Y:S01]  /*4070*/  IMAD R6, R13, UR20, RZ ;  /* 0x000000140d067c24 */ /* 0x002fe2000f8e02ff */
[----:B------:R-:W-:Y:S01]  /*4080*/  ULDC.64 UR22, c[0x0][0x5a8] ;  /* 0x00016a0000167ab9 */ /* 0x000fe20000000a00 */
[----:B------:R-:W2:Y:S01]  /*4090*/  LDL.LU R16, [R1] ;  /* 0x0000000001107983 */ /* 0x000ea20000300800 */
[----:B------:R-:W-:Y:S01]  /*40a0*/  LEA.HI.X R3, R4, UR7, R3, 0x1, P2 ;  /* 0x0000000704037c11 */ /* 0x000fe200090f0c03 */
[C---:B------:R-:W-:Y:S02]  /*40b0*/  IMAD R6, R12.reuse, UR21, R6 ;  /* 0x000000150c067c24 */ /* 0x040fe4000f8e0206 */
[----:B------:R-:W-:-:S04]  /*40c0*/  IMAD.WIDE.U32 R4, R12, UR20, R10 ;  /* 0x000000140c047c25 */ /* 0x000fc8000f8e000a */
[----:B------:R-:W-:Y:S01]  /*40d0*/  IMAD.IADD R5, R5, 0x1, R6 ;  /* 0x0000000105057824 */ /* 0x000fe200078e0206 */
[----:B------:R-:W-:-:S04]  /*40e0*/  LEA R8, P2, R4, UR22, 0x1 ;  /* 0x0000001604087c11 */ /* 0x000fc8000f8408ff */
[----:B------:R-:W-:-:S05]  /*40f0*/  LEA.HI.X R9, R4, UR23, R5, 0x1, P2 ;  /* 0x0000001704097c11 */ /* 0x000fca00090f0c05 */
[----:B------:R-:W3:Y:S01]  /*4100*/  @P1 LDG.E.LTC128B.U16 R15, desc[UR14][R8.64] ;  /* 0x0000000e080f1981 */ /* 0x000ee2000c1e1520 */
[----:B------:R-:W-:Y:S01]  /*4110*/  ISETP.GT.AND P2, PT, R0, 0x1, P0 ;  /* 0x000000010000780c */ /* 0x000fe20000744270 */
[----:B------:R-:W-:Y:S01]  /*4120*/  BSSY B0, `(.L_x_29) ;  /* 0x0000008000007945 */ /* 0x000fe20003800000 */
[----:B---3--:R-:W-:-:S04]  /*4130*/  IMAD.U32 R4, R15, 0x10000, RZ ;  /* 0x000100000f047824 */ /* 0x008fc800078e00ff */
[----:B------:R-:W-:-:S04]  /*4140*/  FMUL R4, R4, UR16 ;  /* 0x0000001004047c20 */ /* 0x000fc80008400000 */
[----:B--2---:R-:W-:-:S05]  /*4150*/  FFMA R4, R16, UR13, R4 ;  /* 0x0000000d10047c23 */ /* 0x004fca0008000004 */
[----:B------:R-:W-:-:S05]  /*4160*/  F2FP.BF16.F32.PACK_AB R4, RZ, R4 ;  /* 0x00000004ff04723e */ /* 0x000fca00000010ff */
[----:B------:R1:W-:Y:S01]  /*4170*/  @P1 STG.E.U16 desc[UR14][R2.64], R4 ;  /* 0x0000000402001986 */ /* 0x0003e2000c10150e */
[----:B------:R-:W-:Y:S05]  /*4180*/  @!P2 BRA `(.L_x_30) ;  /* 0x000000000004a947 */ /* 0x000fea0003800000 */
[----:B------:R2:W5:Y:S02]  /*4190*/  LDG.E.LTC128B.U16 R15, desc[UR14][R8.64+0x2] ;  /* 0x0000020e080f7981 */ /* 0x000564000c1e1520 */
.L_x_30:
[----:B------:R-:W-:Y:S05]  /*41a0*/  BSYNC B0 ;  /* 0x0000000000007941 */ /* 0x000fea0003800000 */
.L_x_29:
[----:B------:R-:W3:Y:S01]  /*41b0*/  LDL.LU R5, [R1+0x4] ;  /* 0x0000040001057983 */ /* 0x000ee20000300800 */
[----:B-1---5:R-:W-:Y:S01]  /*41c0*/  IMAD.U32 R4, R15, 0x10000, RZ ;  /* 0x000100000f047824 */ /* 0x022fe200078e00ff */
[----:B------:R-:W-:Y:S02]  /*41d0*/  USHF.L.U64.HI UR11, UR20, 0x3, UR21 ;  /* 0x00000003140b7899 */ /* 0x000fe40008010215 */
[----:B------:R-:W-:Y:S01]  /*41e0*/  USHF.L.U32 UR10, UR20, 0x3, URZ ;  /* 0x00000003140a7899 */ /* 0x000fe2000800063f */
[----:B------:R-:W-:Y:S01]  /*41f0*/  FMUL R4, R4, UR16 ;  /* 0x0000001004047c20 */ /* 0x000fe20008400000 */
[----:B------:R-:W-:Y:S01]  /*4200*/  IMAD.U32 R17, RZ, RZ, UR20 ;  /* 0x00000014ff117e24 */ /* 0x000fe2000f8e00ff */
[----:B------:R-:W4:Y:S02]  /*4210*/  LDL.LU R18, [R1+0x8] ;  /* 0x0000080001127983 */ /* 0x000f240000300800 */
[----:B---3--:R-:W-:-:S05]  /*4220*/  FFMA R4, R5, UR13, R4 ;  /* 0x0000000d05047c23 */ /* 0x008fca0008000004 */
[----:B------:R-:W-:-:S05]  /*4230*/  F2FP.BF16.F32.PACK_AB R4, RZ, R4 ;  /* 0x00000004ff04723e */ /* 0x000fca00000010ff */
[----:B------:R1:W-:Y:S02]  /*4240*/  @P2 STG.E.U16 desc[UR14][R2.64+0x2], R4 ;  /* 0x0000020402002986 */ /* 0x0003e4000c10150e */
[----:B-1----:R-:W-:-:S03]  /*4250*/  IMAD.WIDE.U32 R4, R12, R17, UR10 ;  /* 0x0000000a0c047e25 */ /* 0x002fc6000f8e0011 */
[----:B------:R-:W-:-:S04]  /*4260*/  IADD3 R4, P1, R10, R4, RZ ;  /* 0x000000040a047210 */ /* 0x000fc80007f3e0ff */
[----:B------:R-:W-:Y:S02]  /*4270*/  IADD3.X R5, R11, R6, R5, P1, !PT ;  /* 0x000000060b057210 */ /* 0x000fe40000ffe405 */
[----:B------:R-:W-:Y:S02]  /*4280*/  ISETP.GT.AND P1, PT, R14, 0x8, PT ;  /* 0x000000080e00780c */ /* 0x000fe40003f24270 */
[----:B------:R-:W-:Y:S02]  /*4290*/  LEA R6, P3, R4, UR22, 0x1 ;  /* 0x0000001604067c11 */ /* 0x000fe4000f8608ff */
[----:B------:R-:W-:Y:S02]  /*42a0*/  ISETP.GT.AND P2, PT, R0, RZ, P1 ;  /* 0x000000ff0000720c */ /* 0x000fe40000f44270 */
[----:B------:R-:W-:-:S11]  /*42b0*/  LEA.HI.X R7, R4, UR23, R5, 0x1, P3 ;  /* 0x0000001704077c11 */ /* 0x000fd600098f0c05 */
[----:B------:R-:W3:Y:S01]  /*42c0*/  @P2 LDG.E.LTC128B.U16 R15, desc[UR14][R6.64] ;  /* 0x0000000e060f2981 */ /* 0x000ee2000c1e1520 */
[----:B------:R-:W-:Y:S01]  /*42d0*/  USHF.L.U32 UR8, UR4, 0x1, URZ ;  /* 0x0000000104087899 */ /* 0x000fe2000800063f */
[----:B------:R-:W-:Y:S01]  /*42e0*/  ISETP.GT.AND P3, PT, R0, 0x1, P1 ;  /* 0x000000010000780c */ /* 0x000fe20000f64270 */
[----:B------:R-:W-:Y:S01]  /*42f0*/  USHF.L.U64.HI UR5, UR4, 0x1, UR5 ;  /* 0x0000000104057899 */ /* 0x000fe20008010205 */
[----:B------:R-:W-:Y:S03]  /*4300*/  BSSY B0, `(.L_x_31) ;  /* 0x000000b000007945 */ /* 0x000fe60003800000 */
[----:B------:R-:W-:Y:S01]  /*4310*/  IADD3 R4, P4, R2, UR8, RZ ;  /* 0x0000000802047c10 */ /* 0x000fe2000ff9e0ff */
[----:B---3--:R-:W-:-:S04]  /*4320*/  IMAD.U32 R5, R15, 0x10000, RZ ;  /* 0x000100000f057824 */ /* 0x008fc800078e00ff */
[----:B------:R-:W-:-:S04]  /*4330*/  FMUL R5, R5, UR16 ;  /* 0x0000001005057c20 */ /* 0x000fc80008400000 */
[----:B----4-:R-:W-:-:S05]  /*4340*/  FFMA R5, R18, UR13, R5 ;  /* 0x0000000d12057c23 */ /* 0x010fca0008000005 */
[----:B------:R-:W-:-:S04]  /*4350*/  F2FP.BF16.F32.PACK_AB R5, RZ, R5 ;  /* 0x00000005ff05723e */ /* 0x000fc800000010ff */
[----:B------:R-:W-:Y:S02]  /*4360*/  PRMT R16, R5, 0x7610, R16 ;  /* 0x0000761005107816 */ /* 0x000fe40000000010 */
[----:B------:R-:W-:-:S05]  /*4370*/  IADD3.X R5, R3, UR5, RZ, P4, !PT ;  /* 0x0000000503057c10 */ /* 0x000fca000a7fe4ff */
[----:B------:R1:W-:Y:S01]  /*4380*/  @P2 STG.E.U16 desc[UR14][R4.64], R16 ;  /* 0x0000001004002986 */ /* 0x0003e2000c10150e */
[----:B------:R-:W-:Y:S05]  /*4390*/  @!P3 BRA `(.L_x_32) ;  /* 0x000000000004b947 */ /* 0x000fea0003800000 */
[----:B------:R3:W5:Y:S02]  /*43a0*/  LDG.E.LTC128B.U16 R15, desc[UR14][R6.64+0x2] ;  /* 0x0000020e060f7981 */ /* 0x000764000c1e1520 */
.L_x_32:
[----:B------:R-:W-:Y:S05]  /*43b0*/  BSYNC B0 ;  /* 0x0000000000007941 */ /* 0x000fea0003800000 */
.L_x_31:
[----:B------:R-:W4:Y:S01]  /*43c0*/  LDL.LU R18, [R1+0xc] ;  /* 0x00000c0001127983 */ /* 0x000f220000300800 */
[----:B-1---5:R-:W-:Y:S01]  /*43d0*/  IMAD.U32 R16, R15, 0x10000, RZ ;  /* 0x000100000f107824 */ /* 0x022fe200078e00ff */
[----:B------:R-:W-:Y:S01]  /*43e0*/  ISETP.GT.AND P2, PT, R0, 0x8, P0 ;  /* 0x000000080000780c */ /* 0x000fe20000744270 */
[----:B------:R-:W-:Y:S02]  /*43f0*/  BSSY B0, `(.L_x_33) ;  /* 0x0000007000007945 */ /* 0x000fe40003800000 */
[----:B------:R-:W-:-:S04]  /*4400*/  FMUL R16, R16, UR16 ;  /* 0x0000001010107c20 */ /* 0x000fc80008400000 */
[----:B----4-:R-:W-:-:S05]  /*4410*/  FFMA R16, R18, UR13, R16 ;  /* 0x0000000d12107c23 */ /* 0x010fca0008000010 */
[----:B------:R-:W-:-:S05]  /*4420*/  F2FP.BF16.F32.PACK_AB R16, RZ, R16 ;  /* 0x00000010ff10723e */ /* 0x000fca00000010ff */
[----:B------:R1:W-:Y:S01]  /*4430*/  @P3 STG.E.U16 desc[UR14][R4.64+0x2], R16 ;  /* 0x0000021004003986 */ /* 0x0003e2000c10150e */
[----:B------:R-:W-:Y:S05]  /*4440*/  @!P2 BRA `(.L_x_34) ;  /* 0x000000000004a947 */ /* 0x000fea0003800000 */
[----:B------:R4:W5:Y:S02]  /*4450*/  LDG.E.LTC128B.U16 R15, desc[UR14][R8.64+0x10] ;  /* 0x0000100e080f7981 */ /* 0x000964000c1e1520 */
.L_x_34:
[----:B------:R-:W-:Y:S05]  /*4460*/  BSYNC B0 ;  /* 0x0000000000007941 */ /* 0x000fea0003800000 */
.L_x_33:
[----:B------:R-:W2:Y:S01]  /*4470*/  LDL.LU R18, [R1+0x10] ;  /* 0x0000100001127983 */ /* 0x000ea20000300800 */
[----:B-1---5:R-:W-:Y:S01]  /*4480*/  IMAD.U32 R16, R15, 0x10000, RZ ;  /* 0x000100000f107824 */ /* 0x022fe200078e00ff */
[----:B------:R-:W-:Y:S03]  /*4490*/  BSSY B0, `(.L_x_35) ;  /* 0x0000008000007945 */ /* 0x000fe60003800000 */
[----:B------:R-:W-:-:S04]  /*44a0*/  FMUL R16, R16, UR16 ;  /* 0x0000001010107c20 */ /* 0x000fc80008400000 */
[----:B--2---:R-:W-:-:S05]  /*44b0*/  FFMA R16, R18, UR13, R16 ;  /* 0x0000000d12107c23 */ /* 0x004fca0008000010 */
[----:B------:R-:W-:-:S05]  /*44c0*/  F2FP.BF16.F32.PACK_AB R16, RZ, R16 ;  /* 0x00000010ff10723e */ /* 0x000fca00000010ff */
[----:B------:R1:W-:Y:S01]  /*44d0*/  @P2 STG.E.U16 desc[UR14][R2.64+0x10], R16 ;  /* 0x0000101002002986 */ /* 0x0003e2000c10150e */
[----:B------:R-:W-:-:S13]  /*44e0*/  ISETP.GT.AND P2, PT, R0, 0x9, P0 ;  /* 0x000000090000780c */ /* 0x000fda0000744270 */
[----:B-1----:R-:W-:Y:S05]  /*44f0*/  @!P2 BRA `(.L_x_36) ;  /* 0x000000000004a947 */ /* 0x002fea0003800000 */
[----:B------:R1:W5:Y:S02]  /*4500*/  LDG.E.LTC128B.U16 R15, desc[UR14][R8.64+0x12] ;  /* 0x0000120e080f7981 */ /* 0x000364000c1e1520 */
.L_x_36:
[----:B------:R-:W-:Y:S05]  /*4510*/  BSYNC B0 ;  /* 0x0000000000007941 */ /* 0x000fea0003800000 */
.L_x_35:
[----:B------:R-:W2:Y:S01]  /*4520*/  LDL.LU R18, [R1+0x14] ;  /* 0x0000140001127983 */ /* 0x000ea20000300800 */
[----:B-----5:R-:W-:Y:S01]  /*4530*/  IMAD.U32 R16, R15, 0x10000, RZ ;  /* 0x000100000f107824 */ /* 0x020fe200078e00ff */
[----:B------:R-:W-:Y:S01]  /*4540*/  ISETP.GT.AND P3, PT, R0, 0x8, P1 ;  /* 0x000000080000780c */ /* 0x000fe20000f64270 */
[----:B------:R-:W-:Y:S02]  /*4550*/  BSSY B0, `(.L_x_37) ;  /* 0x0000007000007945 */ /* 0x000fe40003800000 */
[----:B------:R-:W-:-:S04]  /*4560*/  FMUL R16, R16, UR16 ;  /* 0x0000001010107c20 */ /* 0x000fc80008400000 */
[----:B--2---:R-:W-:-:S05]  /*4570*/  FFMA R16, R18, UR13, R16 ;  /* 0x0000000d12107c23 */ /* 0x004fca0008000010 */
[----:B------:R-:W-:-:S05]  /*4580*/  F2FP.BF16.F32.PACK_AB R16, RZ, R16 ;  /* 0x00000010ff10723e */ /* 0x000fca00000010ff */
[----:B------:R2:W-:Y:S01]  /*4590*/  @P2 STG.E.U16 desc[UR14][R2.64+0x12], R16 ;  /* 0x0000121002002986 */ /* 0x0005e2000c10150e */
[----:B------:R-:W-:Y:S05]  /*45a0*/  @!P3 BRA `(.L_x_38) ;  /* 0x000000000004b947 */ /* 0x000fea0003800000 */
[----:B------:R0:W5:Y:S02]  /*45b0*/  LDG.E.LTC128B.U16 R15, desc[UR14][R6.64+0x10] ;  /* 0x0000100e060f7981 */ /* 0x000164000c1e1520 */
.L_x_38:
[----:B------:R-:W-:Y:S05]  /*45c0*/  BSYNC B0 ;  /* 0x0000000000007941 */ /* 0x000fea0003800000 */
.L_x_37:
[----:B------:R-:W3:Y:S01]  /*45d0*/  LDL.LU R18, [R1+0x18] ;  /* 0x0000180001127983 */ /* 0x000ee20000300800 */
[----:B--2--5:R-:W-:Y:S01]  /*45e0*/  IMAD.U32 R16, R15, 0x10000, RZ ;  /* 0x000100000f107824 */ /* 0x024fe200078e00ff */
[----:B------:R-:W-:Y:S01]  /*45f0*/  ISETP.GT.AND P2, PT, R0, 0x9, P1 ;  /* 0x000000090000780c */ /* 0x000fe20000f44270 */
[----:B------:R-:W-:Y:S02]  /*4600*/  BSSY B0, `(.L_x_39) ;  /* 0x0000007000007945 */ /* 0x000fe40003800000 */
[----:B------:R-:W-:-:S04]  /*4610*/  FMUL R16, R16, UR16 ;  /* 0x0000001010107c20 */ /* 0x000fc80008400000 */
[----:B---3--:R-:W-:-:S05]  /*4620*/  FFMA R16, R18, UR13, R16 ;  /* 0x0000000d12107c23 */ /* 0x008fca0008000010 */
[----:B------:R-:W-:-:S05]  /*4630*/  F2FP.BF16.F32.PACK_AB R16, RZ, R16 ;  /* 0x00000010ff10723e */ /* 0x000fca00000010ff */
[----:B------:R2:W-:Y:S01]  /*4640*/  @P3 STG.E.U16 desc[UR14][R4.64+0x10], R16 ;  /* 0x0000101004003986 */ /* 0x0005e2000c10150e */
[----:B------:R-:W-:Y:S05]  /*4650*/  @!P2 BRA `(.L_x_40) ;  /* 0x000000000004a947 */ /* 0x000fea0003800000 */
[----:B------:R3:W5:Y:S02]  /*4660*/  LDG.E.LTC128B.U16 R15, desc[UR14][R6.64+0x12] ;  /* 0x0000120e060f7981 */ /* 0x000764000c1e1520 */
.L_x_40:
[----:B------:R-:W-:Y:S05]  /*4670*/  BSYNC B0 ;  /* 0x0000000000007941 */ /* 0x000fea0003800000 */
.L_x_39:
[----:B------:R-:W4:Y:S01]  /*4680*/  LDL.LU R18, [R1+0x1c] ;  /* 0x00001c0001127983 */ /* 0x000f220000300800 */
[----:B--2--5:R-:W-:Y:S01]  /*4690*/  IMAD.U32 R16, R15, 0x10000, RZ ;  /* 0x000100000f107824 */ /* 0x024fe200078e00ff */
        /* <DEDUP_REMOVED lines=8> */
.L_x_42:
[----:B------:R-:W-:Y:S05]  /*4720*/  BSYNC B0 ;  /* 0x0000000000007941 */ /* 0x000fea0003800000 */
.L_x_41:
        /* <DEDUP_REMOVED lines=10> */
.L_x_44:
[----:B------:R-:W-:Y:S05]  /*47d0*/  BSYNC B0 ;  /* 0x0000000000007941 */ /* 0x000fea0003800000 */
.L_x_43:
[----:B------:R-:W4:Y:S01]  /*47e0*/  LDL.LU R18, [R1+0x24] ;  /* 0x0000240001127983 */ /* 0x000f220000300800 */
[----:B--2--5:R-:W-:Y:S01]  /*47f0*/  SHF.L.U32 R16, R15, 0x10, RZ ;  /* 0x000000100f107819 */ /* 0x024fe200000006ff */
[----:B------:R-:W-:Y:S01]  /*4800*/  BSSY B0, `(.L_x_45) ;  /* 0x0000008000007945 */ /* 0x000fe20003800000 */
[----:B------:R-:W-:-:S03]  /*4810*/  ISETP.GT.AND P3, PT, R0, 0x10, P1 ;  /* 0x000000100000780c */ /* 0x000fc60000f64270 */
[----:B------:R-:W-:-:S04]  /*4820*/  FMUL R16, R16, UR16 ;  /* 0x0000001010107c20 */ /* 0x000fc80008400000 */
[----:B----4-:R-:W-:-:S05]  /*4830*/  FFMA R16, R18, UR13, R16 ;  /* 0x0000000d12107c23 */ /* 0x010fca0008000010 */
[----:B------:R-:W-:-:S05]  /*4840*/  F2FP.BF16.F32.PACK_AB R16, RZ, R16 ;  /* 0x00000010ff10723e */ /* 0x000fca00000010ff */
[----:B------:R2:W-:Y:S01]  /*4850*/  @P2 STG.E.U16 desc[UR14][R2.64+0x22], R16 ;  /* 0x0000221002002986 */ /* 0x0005e2000c10150e */
[----:B------:R-:W-:Y:S05]  /*4860*/  @!P3 BRA `(.L_x_46) ;  /* 0x000000000004b947 */ /* 0x000fea0003800000 */
[----:B------:R4:W5:Y:S02]  /*4870*/  LDG.E.LTC128B.U16 R15, desc[UR14][R6.64+0x20] ;  /* 0x0000200e060f7981 */ /* 0x000964000c1e1520 */
.L_x_46:
[----:B------:R-:W-:Y:S05]  /*4880*/  BSYNC B0 ;  /* 0x0000000000007941 */ /* 0x000fea0003800000 */
.L_x_45:
        /* <DEDUP_REMOVED lines=10> */
.L_x_48:
[----:B------:R-:W-:Y:S05]  /*4930*/  BSYNC B0 ;  /* 0x0000000000007941 */ /* 0x000fea0003800000 */
.L_x_47:
        /* <DEDUP_REMOVED lines=10> */
.L_x_50:
[----:B------:R-:W-:Y:S05]  /*49e0*/  BSYNC B0 ;  /* 0x0000000000007941 */ /* 0x000fea0003800000 */
.L_x_49:
        /* <DEDUP_REMOVED lines=10> */
.L_x_52:
[----:B------:R-:W-:Y:S05]  /*4a90*/  BSYNC B0 ;  /* 0x0000000000007941 */ /* 0x000fea0003800000 */
.L_x_51:
        /* <DEDUP_REMOVED lines=10> */
.L_x_54:
[----:B------:R-:W-:Y:S05]  /*4b40*/  BSYNC B0 ;  /* 0x0000000000007941 */ /* 0x000fea0003800000 */
.L_x_53:
        /* <DEDUP_REMOVED lines=10> */
.L_x_56:
[----:B------:R-:W-:Y:S05]  /*4bf0*/  BSYNC B0 ;  /* 0x0000000000007941 */ /* 0x000fea0003800000 */
.L_x_55:
        /* <DEDUP_REMOVED lines=10> */
.L_x_58:
[----:B------:R-:W-:Y:S05]  /*4ca0*/  BSYNC B0 ;  /* 0x0000000000007941 */ /* 0x000fea0003800000 */
.L_x_57:
        /* <DEDUP_REMOVED lines=10> */
.L_x_60:
[----:B------:R-:W-:Y:S05]  /*4d50*/  BSYNC B0 ;  /* 0x0000000000007941 */ /* 0x000fea0003800000 */
.L_x_59:
        /* <DEDUP_REMOVED lines=10> */
.L_x_62:
[----:B------:R-:W-:Y:S05]  /*4e00*/  BSYNC B0 ;  /* 0x0000000000007941 */ /* 0x000fea0003800000 */
.L_x_61:
        /* <DEDUP_REMOVED lines=10> */
.L_x_64:
[----:B------:R-:W-:Y:S05]  /*4eb0*/  BSYNC B0 ;  /* 0x0000000000007941 */ /* 0x000fea0003800000 */
.L_x_63:
        /* <DEDUP_REMOVED lines=10> */
.L_x_66:
[----:B------:R-:W-:Y:S05]  /*4f60*/  BSYNC B0 ;  /* 0x0000000000007941 */ /* 0x000fea0003800000 */
.L_x_65:
        /* <DEDUP_REMOVED lines=10> */
.L_x_68:
[----:B------:R-:W-:Y:S05]  /*5010*/  BSYNC B0 ;  /* 0x0000000000007941 */ /* 0x000fea0003800000 */
.L_x_67:
        /* <DEDUP_REMOVED lines=10> */
.L_x_70:
[----:B------:R-:W-:Y:S05]  /*50c0*/  BSYNC B0 ;  /* 0x0000000000007941 */ /* 0x000fea0003800000 */
.L_x_69:
        /* <DEDUP_REMOVED lines=10> */
.L_x_72:
[----:B------:R-:W-:Y:S05]  /*5170*/  BSYNC B0 ;  /* 0x0000000000007941 */ /* 0x000fea0003800000 */
.L_x_71:
        /* <DEDUP_REMOVED lines=10> */
.L_x_74:
[----:B------:R-:W-:Y:S05]  /*5220*/  BSYNC B0 ;  /* 0x0000000000007941 */ /* 0x000fea0003800000 */
.L_x_73:
        /* <DEDUP_REMOVED lines=10> */
.L_x_76:
[----:B------:R-:W-:Y:S05]  /*52d0*/  BSYNC B0 ;  /* 0x0000000000007941 */ /* 0x000fea0003800000 */
.L_x_75:
        /* <DEDUP_REMOVED lines=10> */
.L_x_78:
[----:B------:R-:W-:Y:S05]  /*5380*/  BSYNC B0 ;  /* 0x0000000000007941 */ /* 0x000fea0003800000 */
.L_x_77:
        /* <DEDUP_REMOVED lines=10> */
.L_x_80:
[----:B------:R-:W-:Y:S05]  /*5430*/  BSYNC B0 ;  /* 0x0000000000007941 */ /* 0x000fea0003800000 */
.L_x_79:
        /* <DEDUP_REMOVED lines=10> */
.L_x_82:
[----:B------:R-:W-:Y:S05]  /*54e0*/  BSYNC B0 ;  /* 0x0000000000007941 */ /* 0x000fea0003800000 */
.L_x_81:
        /* <DEDUP_REMOVED lines=10> */
.L_x_84:
[----:B------:R-:W-:Y:S05]  /*5590*/  BSYNC B0 ;  /* 0x0000000000007941 */ /* 0x000fea0003800000 */
.L_x_83:
        /* <DEDUP_REMOVED lines=10> */
.L_x_86:
[----:B------:R-:W-:Y:S05]  /*5640*/  BSYNC B0 ;  /* 0x0000000000007941 */ /* 0x000fea0003800000 */
.L_x_85:
        /* <DEDUP_REMOVED lines=10> */
.L_x_88:
[----:B------:R-:W-:Y:S05]  /*56f0*/  BSYNC B0 ;  /* 0x0000000000007941 */ /* 0x000fea0003800000 */
.L_x_87:
        /* <DEDUP_REMOVED lines=10> */
.L_x_90:
[----:B------:R-:W-:Y:S05]  /*57a0*/  BSYNC B0 ;  /* 0x0000000000007941 */ /* 0x000fea0003800000 */
.L_x_89:
        /* <DEDUP_REMOVED lines=10> */
.L_x_92:
[----:B------:R-:W-:Y:S05]  /*5850*/  BSYNC B0 ;  /* 0x0000000000007941 */ /* 0x000fea0003800000 */
.L_x_91:
        /* <DEDUP_REMOVED lines=10> */
.L_x_94:
[----:B------:R-:W-:Y:S05]  /*5900*/  BSYNC B0 ;  /* 0x0000000000007941 */ /* 0x000fea0003800000 */
.L_x_93:
        /* <DEDUP_REMOVED lines=10> */
.L_x_96:
[----:B------:R-:W-:Y:S05]  /*59b0*/  BSYNC B0 ;  /* 0x0000000000007941 */ /* 0x000fea0003800000 */
.L_x_95:
        /* <DEDUP_REMOVED lines=10> */
.L_x_98:
[----:B------:R-:W-:Y:S05]  /*5a60*/  BSYNC B0 ;  /* 0x0000000000007941 */ /* 0x000fea0003800000 */
.L_x_97:
        /* <DEDUP_REMOVED lines=10> */
.L_x_100:
[----:B------:R-:W-:Y:S05]  /*5b10*/  BSYNC B0 ;  /* 0x0000000000007941 */ /* 0x000fea0003800000 */
.L_x_99:
        /* <DEDUP_REMOVED lines=10> */
.L_x_102:
[----:B------:R-:W-:Y:S05]  /*5bc0*/  BSYNC B0 ;  /* 0x0000000000007941 */ /* 0x000fea0003800000 */
.L_x_101:
        /* <DEDUP_REMOVED lines=10> */
.L_x_104:
[----:B------:R-:W-:Y:S05]  /*5c70*/  BSYNC B0 ;  /* 0x0000000000007941 */ /* 0x000fea0003800000 */
.L_x_103:
        /* <DEDUP_REMOVED lines=10> */
.L_x_106:
[----:B------:R-:W-:Y:S05]  /*5d20*/  BSYNC B0 ;  /* 0x0000000000007941 */ /* 0x000fea0003800000 */
.L_x_105:
        /* <DEDUP_REMOVED lines=10> */
.L_x_108:
[----:B------:R-:W-:Y:S05]  /*5dd0*/  BSYNC B0 ;  /* 0x0000000000007941 */ /* 0x000fea0003800000 */
.L_x_107:
        /* <DEDUP_REMOVED lines=10> */
.L_x_110:
[----:B------:R-:W-:Y:S05]  /*5e80*/  BSYNC B0 ;  /* 0x0000000000007941 */ /* 0x000fea0003800000 */
.L_x_109:
        /* <DEDUP_REMOVED lines=10> */
.L_x_112:
[----:B------:R-:W-:Y:S05]  /*5f30*/  BSYNC B0 ;  /* 0x0000000000007941 */ /* 0x000fea0003800000 */
.L_x_111:
        /* <DEDUP_REMOVED lines=10> */
.L_x_114:
[----:B------:R-:W-:Y:S05]  /*5fe0*/  BSYNC B0 ;  /* 0x0000000000007941 */ /* 0x000fea0003800000 */
.L_x_113:
        /* <DEDUP_REMOVED lines=10> */
.L_x_116:
[----:B------:R-:W-:Y:S05]  /*6090*/  BSYNC B0 ;  /* 0x0000000000007941 */ /* 0x000fea0003800000 */
.L_x_115:
        /* <DEDUP_REMOVED lines=10> */
.L_x_118:
[----:B------:R-:W-:Y:S05]  /*6140*/  BSYNC B0 ;  /* 0x0000000000007941 */ /* 0x000fea0003800000 */
.L_x_117:
        /* <DEDUP_REMOVED lines=10> */
.L_x_120:
[----:B------:R-:W-:Y:S05]  /*61f0*/  BSYNC B0 ;  /* 0x0000000000007941 */ /* 0x000fea0003800000 */
.L_x_119:
        /* <DEDUP_REMOVED lines=10> */
.L_x_122:
[----:B------:R-:W-:Y:S05]  /*62a0*/  BSYNC B0 ;  /* 0x0000000000007941 */ /* 0x000fea0003800000 */
.L_x_121:
        /* <DEDUP_REMOVED lines=10> */
.L_x_124:
[----:B------:R-:W-:Y:S05]  /*6350*/  BSYNC B0 ;  /* 0x0000000000007941 */ /* 0x000fea0003800000 */
.L_x_123:
        /* <DEDUP_REMOVED lines=10> */
.L_x_126:
[----:B------:R-:W-:Y:S05]  /*6400*/  BSYNC B0 ;  /* 0x0000000000007941 */ /* 0x000fea0003800000 */
.L_x_125:
        /* <DEDUP_REMOVED lines=10> */
.L_x_128:
[----:B------:R-:W-:Y:S05]  /*64b0*/  BSYNC B0 ;  /* 0x0000000000007941 */ /* 0x000fea0003800000 */
.L_x_127:
        /* <DEDUP_REMOVED lines=10> */
.L_x_130:
[----:B------:R-:W-:Y:S05]  /*6560*/  BSYNC B0 ;  /* 0x0000000000007941 */ /* 0x000fea0003800000 */
.L_x_129:
        /* <DEDUP_REMOVED lines=10> */
.L_x_132:
[----:B------:R-:W-:Y:S05]  /*6610*/  BSYNC B0 ;  /* 0x0000000000007941 */ /* 0x000fea0003800000 */
.L_x_131:
        /* <DEDUP_REMOVED lines=10> */
.L_x_134:
[----:B------:R-:W-:Y:S05]  /*66c0*/  BSYNC B0 ;  /* 0x0000000000007941 */ /* 0x000fea0003800000 */
.L_x_133:
        /* <DEDUP_REMOVED lines=10> */
.L_x_136:
[----:B------:R-:W-:Y:S05]  /*6770*/  BSYNC B0 ;  /* 0x0000000000007941 */ /* 0x000fea0003800000 */
.L_x_135:
        /* <DEDUP_REMOVED lines=10> */
.L_x_138:
[----:B------:R-:W-:Y:S05]  /*6820*/  BSYNC B0 ;  /* 0x0000000000007941 */ /* 0x000fea0003800000 */
.L_x_137:
        /* <DEDUP_REMOVED lines=10> */
.L_x_140:
[----:B------:R-:W-:Y:S05]  /*68d0*/  BSYNC B0 ;  /* 0x0000000000007941 */ /* 0x000fea0003800000 */
.L_x_139:
        /* <DEDUP_REMOVED lines=10> */
.L_x_142:
[----:B------:R-:W-:Y:S05]  /*6980*/  BSYNC B0 ;  /* 0x0000000000007941 */ /* 0x000fea0003800000 */
.L_x_141:
        /* <DEDUP_REMOVED lines=10> */
.L_x_144:
[----:B------:R-:W-:Y:S05]  /*6a30*/  BSYNC B0 ;  /* 0x0000000000007941 */ /* 0x000fea0003800000 */
.L_x_143:
        /* <DEDUP_REMOVED lines=10> */
.L_x_146:
[----:B------:R-:W-:Y:S05]  /*6ae0*/  BSYNC B0 ;  /* 0x0000000000007941 */ /* 0x000fea0003800000 */
.L_x_145:
        /* <DEDUP_REMOVED lines=10> */
.L_x_148:
[----:B------:R-:W-:Y:S05]  /*6b90*/  BSYNC B0 ;  /* 0x0000000000007941 */ /* 0x000fea0003800000 */
.L_x_147:
[----:B-1-34-:R-:W3:Y:S01]  /*6ba0*/  LDL.LU R9, [R1+0xf4] ;  /* 0x0000f40001097983 */ /* 0x01aee20000300800 */
[----:B-----5:R-:W-:Y:S01]  /*6bb0*/  IMAD.U32 R8, R15, 0x10000, RZ ;  /* 0x000100000f087824 */ /* 0x020fe200078e00ff */
        /* <DEDUP_REMOVED lines=8> */
.L_x_150:
[----:B------:R-:W-:Y:S05]  /*6c40*/  BSYNC B0 ;  /* 0x0000000000007941 */ /* 0x000fea0003800000 */
.L_x_149:
[----:B------:R-:W4:Y:S01]  /*6c50*/  LDL.LU R9, [R1+0xf8] ;  /* 0x0000f80001097983 */ /* 0x000f220000300800 */
[----:B-1---5:R-:W-:Y:S01]  /*6c60*/  IMAD.U32 R8, R15, 0x10000, RZ ;  /* 0x000100000f087824 */ /* 0x022fe200078e00ff */
[----:B------:R-:W-:Y:S01]  /*6c70*/  ISETP.GT.AND P1, PT, R0, 0x79, P1 ;  /* 0x000000790000780c */ /* 0x000fe20000f24270 */
[----:B------:R-:W-:Y:S01]  /*6c80*/  BSSY B0, `(.L_x_151) ;  /* 0x0000008000007945 */ /* 0x000fe20003800000 */
[----:B------:R-:W-:Y:S01]  /*6c90*/  IADD3 R18, P0, R12, 0x40, RZ ;  /* 0x000000400c127810 */ /* 0x000fe20007f1e0ff */
[----:B------:R-:W-:-:S04]  /*6ca0*/  FMUL R8, R8, UR16 ;  /* 0x0000001008087c20 */ /* 0x000fc80008400000 */
[----:B----4-:R-:W-:-:S05]  /*6cb0*/  FFMA R8, R9, UR13, R8 ;  /* 0x0000000d09087c23 */ /* 0x010fca0008000008 */
[----:B------:R-:W-:-:S05]  /*6cc0*/  F2FP.BF16.F32.PACK_AB R8, RZ, R8 ;  /* 0x00000008ff08723e */ /* 0x000fca00000010ff */
[----:B------:R1:W-:Y:S01]  /*6cd0*/  @P2 STG.E.U16 desc[UR14][R4.64+0xf0], R8 ;  /* 0x0000f00804002986 */ /* 0x0003e2000c10150e */
[----:B------:R-:W-:Y:S05]  /*6ce0*/  @!P1 BRA `(.L_x_152) ;  /* 0x0000000000049947 */ /* 0x000fea0003800000 */
[----:B------:R4:W5:Y:S02]  /*6cf0*/  LDG.E.LTC128B.U16 R15, desc[UR14][R6.64+0xf2] ;  /* 0x0000f20e060f7981 */ /* 0x000964000c1e1520 */
.L_x_152:
[----:B------:R-:W-:Y:S05]  /*6d00*/  BSYNC B0 ;  /* 0x0000000000007941 */ /* 0x000fea0003800000 */
.L_x_151:
[----:B-1----:R-:W2:Y:S01]  /*6d10*/  LDL.LU R8, [R1+0xfc] ;  /* 0x0000fc0001087983 */ /* 0x002ea20000300800 */
[----:B0--345:R-:W-:Y:S01]  /*6d20*/  SHF.L.U32 R6, R15, 0x10, RZ ;  /* 0x000000100f067819 */ /* 0x039fe200000006ff */
[----:B------:R-:W-:Y:S01]  /*6d30*/  IMAD.X R7, RZ, RZ, R13, P0 ;  /* 0x000000ffff077224 */ /* 0x000fe200000e060d */
[----:B------:R-:W-:-:S03]  /*6d40*/  ISETP.GT.AND P0, PT, R14, 0x40, PT ;  /* 0x000000400e00780c */ /* 0x000fc60003f04270 */
[----:B------:R-:W-:Y:S01]  /*6d50*/  FMUL R6, R6, UR16 ;  /* 0x0000001006067c20 */ /* 0x000fe20008400000 */
[----:B------:R-:W-:Y:S01]  /*6d60*/  IMAD R7, R7, UR20, RZ ;  /* 0x0000001407077c24 */ /* 0x000fe2000f8e02ff */
[----:B------:R-:W-:-:S03]  /*6d70*/  ISETP.GT.AND P3, PT, R0, RZ, P0 ;  /* 0x000000ff0000720c */ /* 0x000fc60000764270 */
[----:B------:R-:W-:Y:S02]  /*6d80*/  IMAD R19, R18, UR21, R7 ;  /* 0x0000001512137c24 */ /* 0x000fe4000f8e0207 */
[----:B--2---:R-:W-:Y:S01]  /*6d90*/  FFMA R6, R8, UR13, R6 ;  /* 0x0000000d08067c23 */ /* 0x004fe20008000006 */
[----:B------:R-:W-:-:S04]  /*6da0*/  IMAD.WIDE.U32 R8, R18, UR20, R10 ;  /* 0x0000001412087c25 */ /* 0x000fc8000f8e000a */
[----:B------:R-:W-:Y:S01]  /*6db0*/  F2FP.BF16.F32.PACK_AB R16, RZ, R6 ;  /* 0x00000006ff10723e */ /* 0x000fe200000010ff */
[----:B------:R-:W-:Y:S01]  /*6dc0*/  IMAD.IADD R7, R9, 0x1, R19 ;  /* 0x0000000109077824 */ /* 0x000fe200078e0213 */
[----:B------:R-:W-:-:S03]  /*6dd0*/  LEA R6, P2, R8, UR22, 0x1 ;  /* 0x0000001608067c11 */ /* 0x000fc6000f8408ff */
[----:B------:R0:W-:Y:S01]  /*6de0*/  @P1 STG.E.U16 desc[UR14][R4.64+0xf2], R16 ;  /* 0x0000f21004001986 */ /* 0x0001e2000c10150e */
[----:B------:R-:W-:-:S05]  /*6df0*/  LEA.HI.X R7, R8, UR23, R7, 0x1, P2 ;  /* 0x0000001708077c11 */ /* 0x000fca00090f0c07 */
[----:B------:R-:W2:Y:S01]  /*6e00*/  @P3 LDG.E.LTC128B.U16 R15, desc[UR14][R6.64] ;  /* 0x0000000e060f3981 */ /* 0x000ea2000c1e1520 */
[----:B------:R-:W-:Y:S01]  /*6e10*/  USHF.L.U32 UR6, UR18, 0x6, URZ ;  /* 0x0000000612067899 */ /* 0x000fe2000800063f */
[----:B------:R-:W-:Y:S01]  /*6e20*/  ISETP.GT.AND P2, PT, R0, 0x1, P0 ;  /* 0x000000010000780c */ /* 0x000fe20000744270 */
[----:B------:R-:W-:Y:S01]  /*6e30*/  USHF.L.U64.HI UR4, UR18, 0x6, UR19 ;  /* 0x0000000612047899 */ /* 0x000fe20008010213 */
[----:B------:R-:W-:Y:S01]  /*6e40*/  BSSY B0, `(.L_x_153) ;  /* 0x000000c000007945 */ /* 0x000fe20003800000 */
[----:B------:R-:W-:Y:S02]  /*6e50*/  USHF.L.U32 UR7, UR6, 0x1, URZ ;  /* 0x0000000106077899 */ /* 0x000fe4000800063f */
[----:B------:R-:W-:Y:S01]  /*6e60*/  USHF.L.U64.HI UR4, UR6, 0x1, UR4 ;  /* 0x0000000106047899 */ /* 0x000fe20008010204 */
[----:B--2---:R-:W-:-:S04]  /*6e70*/  IMAD.U32 R8, R15, 0x10000, RZ ;  /* 0x000100000f087824 */ /* 0x004fc800078e00ff */
[----:B------:R-:W-:Y:S01]  /*6e80*/  FMUL R9, R8, UR16 ;  /* 0x0000001008097c20 */ /* 0x000fe20008400000 */
[----:B------:R-:W-:-:S03]  /*6e90*/  IADD3 R8, P1, R2, UR7, RZ ;  /* 0x0000000702087c10 */ /* 0x000fc6000ff3e0ff */
[----:B------:R-:W-:-:S05]  /*6ea0*/  FFMA R9, R152, UR13, R9 ;  /* 0x0000000d98097c23 */ /* 0x000fca0008000009 */
[----:B0-----:R-:W-:Y:S02]  /*6eb0*/  F2FP.BF16.F32.PACK_AB R5, RZ, R9 ;  /* 0x00000009ff05723e */ /* 0x001fe400000010ff */
[----:B------:R-:W-:-:S05]  /*6ec0*/  IADD3.X R9, R3, UR4, RZ, P1, !PT ;  /* 0x0000000403097c10 */ /* 0x000fca0008ffe4ff */
[----:B------:R0:W-:Y:S01]  /*6ed0*/  @P3 STG.E.U16 desc[UR14][R8.64], R5 ;  /* 0x0000000508003986 */ /* 0x0001e2000c10150e */
[----:B------:R-:W-:Y:S05]  /*6ee0*/  @!P2 BRA `(.L_x_154) ;  /* 0x000000000004a947 */ /* 0x000fea0003800000 */
[----:B------:R1:W5:Y:S02]  /*6ef0*/  LDG.E.LTC128B.U16 R15, desc[UR14][R6.64+0x2] ;  /* 0x0000020e060f7981 */ /* 0x000364000c1e1520 */
.L_x_154:
[----:B------:R-:W-:Y:S05]  /*6f00*/  BSYNC B0 ;  /* 0x0000000000007941 */ /* 0x000fea0003800000 */
.L_x_153:
[----:B-----5:R-:W-:Y:S01]  /*6f10*/  IMAD.U32 R16, R15, 0x10000, RZ ;  /* 0x000100000f107824 */ /* 0x020fe200078e00ff */
[----:B------:R-:W-:Y:S01]  /*6f20*/  ISETP.GT.AND P1, PT, R14, 0x48, PT ;  /* 0x000000480e00780c */ /* 0x000fe20003f24270 */
[----:B0-----:R-:W-:Y:S01]  /*6f30*/  IMAD.WIDE.U32 R4, R18, R17, UR10 ;  /* 0x0000000a12047e25 */ /* 0x001fe2000f8e0011 */
[----:B------:R-:W-:Y:S03]  /*6f40*/  BSSY B0, `(.L_x_155) ;  /* 0x000000c000007945 */ /* 0x000fe60003800000 */
[----:B------:R-:W-:Y:S01]  /*6f50*/  FMUL R16, R16, UR16 ;  /* 0x0000001010107c20 */ /* 0x000fe20008400000 */
[----:B------:R-:W-:-:S03]  /*6f60*/  IADD3 R18, P3, R10, R4, RZ ;  /* 0x000000040a127210 */ /* 0x000fc60007f7e0ff */
[----:B------:R-:W-:Y:S01]  /*6f70*/  FFMA R16, R153, UR13, R16 ;  /* 0x0000000d99107c23 */ /* 0x000fe20008000010 */
[----:B------:R-:W-:-:S04]  /*6f80*/  IADD3.X R5, R11, R19, R5, P3, !PT ;  /* 0x000000130b057210 */ /* 0x000fc80001ffe405 */
[----:B------:R-:W-:Y:S02]  /*6f90*/  F2FP.BF16.F32.PACK_AB R16, RZ, R16 ;  /* 0x00000010ff10723e */ /* 0x000fe400000010ff */
[----:B------:R-:W-:Y:S02]  /*6fa0*/  ISETP.GT.AND P3, PT, R0, RZ, P1 ;  /* 0x000000ff0000720c */ /* 0x000fe40000f64270 */
[C---:B------:R-:W-:Y:S01]  /*6fb0*/  LEA R4, P4, R18.reuse, UR22, 0x1 ;  /* 0x0000001612047c11 */ /* 0x040fe2000f8808ff */
[----:B------:R0:W-:Y:S03]  /*6fc0*/  @P2 STG.E.U16 desc[UR14][R8.64+0x2], R16 ;  /* 0x0000021008002986 */ /* 0x0001e6000c10150e */
[----:B------:R-:W-:-:S07]  /*6fd0*/  LEA.HI.X R5, R18, UR23, R5, 0x1, P4 ;  /* 0x0000001712057c11 */ /* 0x000fce000a0f0c05 */
[----:B------:R-:W-:Y:S05]  /*6fe0*/  @!P3 BRA `(.L_x_156) ;  /* 0x000000000004b947 */ /* 0x000fea0003800000 */
[----:B------:R2:W5:Y:S02]  /*6ff0*/  LDG.E.LTC128B.U16 R15, desc[UR14][R4.64] ;  /* 0x0000000e040f7981 */ /* 0x000564000c1e1520 */
.L_x_156:
[----:B------:R-:W-:Y:S05]  /*7000*/  BSYNC B0 ;  /* 0x0000000000007941 */ /* 0x000fea0003800000 */
.L_x_155:
[----:B0----5:R-:W-:Y:S01]  /*7010*/  IMAD.U32 R16, R15, 0x10000, RZ ;  /* 0x000100000f107824 */ /* 0x021fe200078e00ff */
[----:B------:R-:W-:Y:S01]  /*7020*/  IADD3 R18, P4, R8, UR8, RZ ;  /* 0x0000000808127c10 */ /* 0x000fe2000ff9e0ff */
[----:B------:R-:W-:Y:S01]  /*7030*/  BSSY B0, `(.L_x_157) ;  /* 0x0000009000007945 */ /* 0x000fe20003800000 */
[----:B------:R-:W-:Y:S01]  /*7040*/  ISETP.GT.AND P2, PT, R0, 0x1, P1 ;  /* 0x000000010000780c */ /* 0x000fe20000f44270 */
[----:B------:R-:W-:-:S04]  /*7050*/  FMUL R19, R16, UR16 ;  /* 0x0000001010137c20 */ /* 0x000fc80008400000 */
[----:B------:R-:W-:-:S05]  /*7060*/  FFMA R19, R154, UR13, R19 ;  /* 0x0000000d9a137c23 */ /* 0x000fca0008000013 */
[----:B------:R-:W-:Y:S02]  /*7070*/  F2FP.BF16.F32.PACK_AB R16, RZ, R19 ;  /* 0x00000013ff10723e */ /* 0x000fe400000010ff */
[----:B------:R-:W-:-:S05]  /*7080*/  IADD3.X R19, R9, UR5, RZ, P4, !PT ;  /* 0x0000000509137c10 */ /* 0x000fca000a7fe4ff */
[----:B------:R0:W-:Y:S01]  /*7090*/  @P3 STG.E.U16 desc[UR14][R18.64], R16 ;  /* 0x0000001012003986 */ /* 0x0001e2000c10150e */
[----:B------:R-:W-:Y:S05]  /*70a0*/  @!P2 BRA `(.L_x_158) ;  /* 0x000000000004a947 */ /* 0x000fea0003800000 */
[----:B------:R3:W5:Y:S02]  /*70b0*/  LDG.E.LTC128B.U16 R15, desc[UR14][R4.64+0x2] ;  /* 0x0000020e040f7981 */ /* 0x000764000c1e1520 */
.L_x_158:
[----:B------:R-:W-:Y:S05]  /*70c0*/  BSYNC B0 ;  /* 0x0000000000007941 */ /* 0x000fea0003800000 */
.L_x_157:
[----:B0----5:R-:W-:Y:S01]  /*70d0*/  IMAD.U32 R16, R15, 0x10000, RZ ;  /* 0x000100000f107824 */ /* 0x021fe200078e00ff */
[----:B------:R-:W-:Y:S01]  /*70e0*/  ISETP.GT.AND P3, PT, R0, 0x8, P0 ;  /* 0x000000080000780c */ /* 0x000fe20000764270 */
[----:B------:R-:W-:Y:S02]  /*70f0*/  BSSY B0, `(.L_x_159) ;  /* 0x0000007000007945 */ /* 0x000fe40003800000 */
[----:B------:R-:W-:-:S04]  /*7100*/  FMUL R16, R16, UR16 ;  /* 0x0000001010107c20 */ /* 0x000fc80008400000 */
[----:B------:R-:W-:-:S05]  /*7110*/  FFMA R16, R155, UR13, R16 ;  /* 0x0000000d9b107c23 */ /* 0x000fca0008000010 */
[----:B------:R-:W-:-:S05]  /*7120*/  F2FP.BF16.F32.PACK_AB R16, RZ, R16 ;  /* 0x00000010ff10723e */ /* 0x000fca00000010ff */
[----:B------:R0:W-:Y:S01]  /*7130*/  @P2 STG.E.U16 desc[UR14][R18.64+0x2], R16 ;  /* 0x0000021012002986 */ /* 0x0001e2000c10150e */
[----:B------:R-:W-:Y:S05]  /*7140*/  @!P3 BRA `(.L_x_160) ;  /* 0x000000000004b947 */ /* 0x000fea0003800000 */
[----:B------:R4:W5:Y:S02]  /*7150*/  LDG.E.LTC128B.U16 R15, desc[UR14][R6.64+0x10] ;  /* 0x0000100e060f7981 */ /* 0x000964000c1e1520 */
.L_x_160:
[----:B------:R-:W-:Y:S05]  /*7160*/  BSYNC B0 ;  /* 0x0000000000007941 */ /* 0x000fea0003800000 */
.L_x_159:
        /* <DEDUP_REMOVED lines=9> */
.L_x_162:
[----:B------:R-:W-:Y:S05]  /*7200*/  BSYNC B0 ;  /* 0x0000000000007941 */ /* 0x000fea0003800000 */
.L_x_161:
[----:B-----5:R-:W-:Y:S01]  /*7210*/  IMAD.U32 R16, R15, 0x10000, RZ ;  /* 0x000100000f107824 */ /* 0x020fe200078e00ff */
        /* <DEDUP_REMOVED lines=8> */
.L_x_164:
[----:B------:R-:W-:Y:S05]  /*72a0*/  BSYNC B0 ;  /* 0x0000000000007941 */ /* 0x000fea0003800000 */
.L_x_163:
[----:B0----5:R-:W-:Y:S01]  /*72b0*/  IMAD.U32 R16, R15, 0x10000, RZ ;  /* 0x000100000f107824 */ /* 0x021fe200078e00ff */
[----:B------:R-:W-:Y:S01]  /*72c0*/  ISETP.GT.AND P2, PT, R0, 0x9, P1 ;  /* 0x000000090000780c */ /* 0x000fe20000f44270 */
[----:B------:R-:W-:Y:S01]  /*72d0*/  IMAD.U32 R21, RZ, RZ, UR8 ;  /* 0x00000008ff157e24 */ /* 0x000fe2000f8e00ff */
[----:B------:R-:W-:Y:S01]  /*72e0*/  BSSY B0, `(.L_x_165) ;  /* 0x000000a000007945 */ /* 0x000fe20003800000 */
[----:B------:R-:W-:Y:S01]  /*72f0*/  FMUL R19, R16, UR16 ;  /* 0x0000001010137c20 */ /* 0x000fe20008400000 */
[----:B------:R-:W-:Y:S02]  /*7300*/  IMAD.U32 R23, RZ, RZ, UR5 ;  /* 0x00000005ff177e24 */ /* 0x000fe4000f8e00ff */
[----:B------:R-:W-:Y:S01]  /*7310*/  IADD3 R18, P4, P5, R21, UR7, R2 ;  /* 0x0000000715127c10 */ /* 0x000fe2000fd9e002 */
[----:B------:R-:W-:-:S05]  /*7320*/  FFMA R19, R158, UR13, R19 ;  /* 0x0000000d9e137c23 */ /* 0x000fca0008000013 */
[----:B------:R-:W-:Y:S02]  /*7330*/  F2FP.BF16.F32.PACK_AB R16, RZ, R19 ;  /* 0x00000013ff10723e */ /* 0x000fe400000010ff */
[----:B------:R-:W-:-:S05]  /*7340*/  IADD3.X R19, R23, UR4, R3, P4, P5 ;  /* 0x0000000417137c10 */ /* 0x000fca000a7ea403 */
[----:B------:R0:W-:Y:S01]  /*7350*/  @P3 STG.E.U16 desc[UR14][R18.64+0x10], R16 ;  /* 0x0000101012003986 */ /* 0x0001e2000c10150e */
[----:B------:R-:W-:Y:S05]  /*7360*/  @!P2 BRA `(.L_x_166) ;  /* 0x000000000004a947 */ /* 0x000fea0003800000 */
[----:B------:R0:W5:Y:S02]  /*7370*/  LDG.E.LTC128B.U16 R15, desc[UR14][R4.64+0x12] ;  /* 0x0000120e040f7981 */ /* 0x000164000c1e1520 */
.L_x_166:
[----:B------:R-:W-:Y:S05]  /*7380*/  BSYNC B0 ;  /* 0x0000000000007941 */ /* 0x000fea0003800000 */
.L_x_165:
        /* <DEDUP_REMOVED lines=9> */
.L_x_168:
[----:B------:R-:W-:Y:S05]  /*7420*/  BSYNC B0 ;  /* 0x0000000000007941 */ /* 0x000fea0003800000 */
.L_x_167:
        /* <DEDUP_REMOVED lines=9> */
.L_x_170:
[----:B------:R-:W-:Y:S05]  /*74c0*/  BSYNC B0 ;  /* 0x0000000000007941 */ /* 0x000fea0003800000 */
.L_x_169:
        /* <DEDUP_REMOVED lines=9> */
.L_x_172:
[----:B------:R-:W-:Y:S05]  /*7560*/  BSYNC B0 ;  /* 0x0000000000007941 */ /* 0x000fea0003800000 */
.L_x_171:
        /* <DEDUP_REMOVED lines=9> */
.L_x_174:
[----:B------:R-:W-:Y:S05]  /*7600*/  BSYNC B0 ;  /* 0x0000000000007941 */ /* 0x000fea0003800000 */
.L_x_173:
        /* <DEDUP_REMOVED lines=9> */
.L_x_176:
[----:B------:R-:W-:Y:S05]  /*76a0*/  BSYNC B0 ;  /* 0x0000000000007941 */ /* 0x000fea0003800000 */
.L_x_175:
        /* <DEDUP_REMOVED lines=9> */
.L_x_178:
[----:B------:R-:W-:Y:S05]  /*7740*/  BSYNC B0 ;  /* 0x0000000000007941 */ /* 0x000fea0003800000 */
.L_x_177:
[----:B-----5:R-:W-:Y:S01]  /*7750*/  SHF.L.U32 R16, R15, 0x10, RZ ;  /* 0x000000100f107819 */ /* 0x020fe200000006ff */
[----:B------:R-:W-:Y:S01]  /*7760*/  BSSY B0, `(.L_x_179) ;  /* 0x0000008000007945 */ /* 0x000fe20003800000 */
[----:B------:R-:W-:-:S03]  /*7770*/  ISETP.GT.AND P3, PT, R0, 0x18, P1 ;  /* 0x000000180000780c */ /* 0x000fc60000f64270 */
[----:B------:R-:W-:-:S04]  /*7780*/  FMUL R16, R16, UR16 ;  /* 0x0000001010107c20 */ /* 0x000fc80008400000 */
[----:B------:R-:W-:-:S05]  /*7790*/  FFMA R16, R165, UR13, R16 ;  /* 0x0000000da5107c23 */ /* 0x000fca0008000010 */
[----:B------:R-:W-:-:S05]  /*77a0*/  F2FP.BF16.F32.PACK_AB R16, RZ, R16 ;  /* 0x00000010ff10723e */ /* 0x000fca00000010ff */
[----:B------:R0:W-:Y:S01]  /*77b0*/  @P2 STG.E.U16 desc[UR14][R8.64+0x32], R16 ;  /* 0x0000321008002986 */ /* 0x0001e2000c10150e */
[----:B------:R-:W-:Y:S05]  /*77c0*/  @!P3 BRA `(.L_x_180) ;  /* 0x000000000004b947 */ /* 0x000fea0003800000 */
[----:B------:R0:W5:Y:S02]  /*77d0*/  LDG.E.LTC128B.U16 R15, desc[UR14][R4.64+0x30] ;  /* 0x0000300e040f7981 */ /* 0x000164000c1e1520 */
.L_x_180:
[----:B------:R-:W-:Y:S05]  /*77e0*/  BSYNC B0 ;  /* 0x0000000000007941 */ /* 0x000fea0003800000 */
.L_x_179:
        /* <DEDUP_REMOVED lines=9> */
.L_x_182:
[----:B------:R-:W-:Y:S05]  /*7880*/  BSYNC B0 ;  /* 0x0000000000007941 */ /* 0x000fea0003800000 */
.L_x_181:
        /* <DEDUP_REMOVED lines=9> */
.L_x_184:
[----:B------:R-:W-:Y:S05]  /*7920*/  BSYNC B0 ;  /* 0x0000000000007941 */ /* 0x000fea0003800000 */
.L_x_183:
        /* <DEDUP_REMOVED lines=9> */
.L_x_186:
[----:B------:R-:W-:Y:S05]  /*79c0*/  BSYNC B0 ;  /* 0x0000000000007941 */ /* 0x000fea0003800000 */
.L_x_185:
        /* <DEDUP_REMOVED lines=9> */
.L_x_188:
[----:B------:R-:W-:Y:S05]  /*7a60*/  BSYNC B0 ;  /* 0x0000000000007941 */ /* 0x000fea0003800000 */
.L_x_187:
        /* <DEDUP_REMOVED lines=9> */
.L_x_190:
[----:B------:R-:W-:Y:S05]  /*7b00*/  BSYNC B0 ;  /* 0x0000000000007941 */ /* 0x000fea0003800000 */
.L_x_189:
        /* <DEDUP_REMOVED lines=9> */
.L_x_192:
[----:B------:R-:W-:Y:S05]  /*7ba0*/  BSYNC B0 ;  /* 0x0000000000007941 */ /* 0x000fea0003800000 */
.L_x_191:
        /* <DEDUP_REMOVED lines=9> */
.L_x_194:
[----:B------:R-:W-:Y:S05]  /*7c40*/  BSYNC B0 ;  /* 0x0000000000007941 */ /* 0x000fea0003800000 */
.L_x_193:
        /* <DEDUP_REMOVED lines=9> */
.L_x_196:
[----:B------:R-:W-:Y:S05]  /*7ce0*/  BSYNC B0 ;  /* 0x0000000000007941 */ /* 0x000fea0003800000 */
.L_x_195:
        /* <DEDUP_REMOVED lines=9> */
.L_x_198:
[----:B------:R-:W-:Y:S05]  /*7d80*/  BSYNC B0 ;  /* 0x0000000000007941 */ /* 0x000fea0003800000 */
.L_x_197:
        /* <DEDUP_REMOVED lines=9> */
.L_x_200:
[----:B------:R-:W-:Y:S05]  /*7e20*/  BSYNC B0 ;  /* 0x0000000000007941 */ /* 0x000fea0003800000 */
.L_x_199:
        /* <DEDUP_REMOVED lines=9> */
.L_x_202:
[----:B------:R-:W-:Y:S05]  /*7ec0*/  BSYNC B0 ;  /* 0x0000000000007941 */ /* 0x000fea0003800000 */
.L_x_201:
        /* <DEDUP_REMOVED lines=9> */
.L_x_204:
[----:B------:R-:W-:Y:S05]  /*7f60*/  BSYNC B0 ;  /* 0x0000000000007941 */ /* 0x000fea0003800000 */
.L_x_203:
        /* <DEDUP_REMOVED lines=9> */
.L_x_206:
[----:B------:R-:W-:Y:S05]  /*8000*/  BSYNC B0 ;  /* 0x0000000000007941 */ /* 0x000fea0003800000 */
.L_x_205:
        /* <DEDUP_REMOVED lines=9> */
.L_x_208:
[----:B------:R-:W-:Y:S05]  /*80a0*/  BSYNC B0 ;  /* 0x0000000000007941 */ /* 0x000fea0003800000 */
.L_x_207:
        /* <DEDUP_REMOVED lines=9> */
.L_x_210:
[----:B------:R-:W-:Y:S05]  /*8140*/  BSYNC B0 ;  /* 0x0000000000007941 */ /* 0x000fea0003800000 */
.L_x_209:
        /* <DEDUP_REMOVED lines=9> */
.L_x_212:
[----:B------:R-:W-:Y:S05]  /*81e0*/  BSYNC B0 ;  /* 0x0000000000007941 */ /* 0x000fea0003800000 */
.L_x_211:
        /* <DEDUP_REMOVED lines=9> */
.L_x_214:
[----:B------:R-:W-:Y:S05]  /*8280*/  BSYNC B0 ;  /* 0x0000000000007941 */ /* 0x000fea0003800000 */
.L_x_213:
        /* <DEDUP_REMOVED lines=9> */
.L_x_216:
[----:B------:R-:W-:Y:S05]  /*8320*/  BSYNC B0 ;  /* 0x0000000000007941 */ /* 0x000fea0003800000 */
.L_x_215:
        /* <DEDUP_REMOVED lines=9> */
.L_x_218:
[----:B------:R-:W-:Y:S05]  /*83c0*/  BSYNC B0 ;  /* 0x0000000000007941 */ /* 0x000fea0003800000 */
.L_x_217:
        /* <DEDUP_REMOVED lines=9> */
.L_x_220:
[----:B------:R-:W-:Y:S05]  /*8460*/  BSYNC B0 ;  /* 0x0000000000007941 */ /* 0x000fea0003800000 */
.L_x_219:
        /* <DEDUP_REMOVED lines=9> */
.L_x_222:
[----:B------:R-:W-:Y:S05]  /*8500*/  BSYNC B0 ;  /* 0x0000000000007941 */ /* 0x000fea0003800000 */
.L_x_221:
        /* <DEDUP_REMOVED lines=9> */
.L_x_224:
[----:B------:R-:W-:Y:S05]  /*85a0*/  BSYNC B0 ;  /* 0x0000000000007941 */ /* 0x000fea0003800000 */
.L_x_223:
        /* <DEDUP_REMOVED lines=9> */
.L_x_226:
[----:B------:R-:W-:Y:S05]  /*8640*/  BSYNC B0 ;  /* 0x0000000000007941 */ /* 0x000fea0003800000 */
.L_x_225:
        /* <DEDUP_REMOVED lines=9> */
.L_x_228:
[----:B------:R-:W-:Y:S05]  /*86e0*/  BSYNC B0 ;  /* 0x0000000000007941 */ /* 0x000fea0003800000 */
.L_x_227:
        /* <DEDUP_REMOVED lines=9> */
.L_x_230:
[----:B------:R-:W-:Y:S05]  /*8780*/  BSYNC B0 ;  /* 0x0000000000007941 */ /* 0x000fea0003800000 */
.L_x_229:
        /* <DEDUP_REMOVED lines=9> */
.L_x_232:
[----:B------:R-:W-:Y:S05]  /*8820*/  BSYNC B0 ;  /* 0x0000000000007941 */ /* 0x000fea0003800000 */
.L_x_231:
        /* <DEDUP_REMOVED lines=9> */
.L_x_234:
[----:B------:R-:W-:Y:S05]  /*88c0*/  BSYNC B0 ;  /* 0x0000000000007941 */ /* 0x000fea0003800000 */
.L_x_233:
        /* <DEDUP_REMOVED lines=9> */
.L_x_236:
[----:B------:R-:W-:Y:S05]  /*8960*/  BSYNC B0 ;  /* 0x0000000000007941 */ /* 0x000fea0003800000 */
.L_x_235:
        /* <DEDUP_REMOVED lines=9> */
.L_x_238:
[----:B------:R-:W-:Y:S05]  /*8a00*/  BSYNC B0 ;  /* 0x0000000000007941 */ /* 0x000fea0003800000 */
.L_x_237:
        /* <DEDUP_REMOVED lines=9> */
.L_x_240:
[----:B------:R-:W-:Y:S05]  /*8aa0*/  BSYNC B0 ;  /* 0x0000000000007941 */ /* 0x000fea0003800000 */
.L_x_239:
        /* <DEDUP_REMOVED lines=9> */
.L_x_242:
[----:B------:R-:W-:Y:S05]  /*8b40*/  BSYNC B0 ;  /* 0x0000000000007941 */ /* 0x000fea0003800000 */
.L_x_241:
        /* <DEDUP_REMOVED lines=9> */
.L_x_244:
[----:B------:R-:W-:Y:S05]  /*8be0*/  BSYNC B0 ;  /* 0x0000000000007941 */ /* 0x000fea0003800000 */
.L_x_243:
        /* <DEDUP_REMOVED lines=9> */
.L_x_246:
[----:B------:R-:W-:Y:S05]  /*8c80*/  BSYNC B0 ;  /* 0x0000000000007941 */ /* 0x000fea0003800000 */
.L_x_245:
        /* <DEDUP_REMOVED lines=9> */
.L_x_248:
[----:B------:R-:W-:Y:S05]  /*8d20*/  BSYNC B0 ;  /* 0x0000000000007941 */ /* 0x000fea0003800000 */
.L_x_247:
        /* <DEDUP_REMOVED lines=9> */
.L_x_250:
[----:B------:R-:W-:Y:S05]  /*8dc0*/  BSYNC B0 ;  /* 0x0000000000007941 */ /* 0x000fea0003800000 */
.L_x_249:
        /* <DEDUP_REMOVED lines=9> */
.L_x_252:
[----:B------:R-:W-:Y:S05]  /*8e60*/  BSYNC B0 ;  /* 0x0000000000007941 */ /* 0x000fea0003800000 */
.L_x_251:
        /* <DEDUP_REMOVED lines=9> */
.L_x_254:
[----:B------:R-:W-:Y:S05]  /*8f00*/  BSYNC B0 ;  /* 0x0000000000007941 */ /* 0x000fea0003800000 */
.L_x_253:
        /* <DEDUP_REMOVED lines=9> */
.L_x_256:
[----:B------:R-:W-:Y:S05]  /*8fa0*/  BSYNC B0 ;  /* 0x0000000000007941 */ /* 0x000fea0003800000 */
.L_x_255:
        /* <DEDUP_REMOVED lines=9> */
.L_x_258:
[----:B------:R-:W-:Y:S05]  /*9040*/  BSYNC B0 ;  /* 0x0000000000007941 */ /* 0x000fea0003800000 */
.L_x_257:
        /* <DEDUP_REMOVED lines=9> */
.L_x_260:
[----:B------:R-:W-:Y:S05]  /*90e0*/  BSYNC B0 ;  /* 0x0000000000007941 */ /* 0x000fea0003800000 */
.L_x_259:
        /* <DEDUP_REMOVED lines=9> */
.L_x_262:
[----:B------:R-:W-:Y:S05]  /*9180*/  BSYNC B0 ;  /* 0x0000000000007941 */ /* 0x000fea0003800000 */
.L_x_261:
        /* <DEDUP_REMOVED lines=9> */
.L_x_264:
[----:B------:R-:W-:Y:S05]  /*9220*/  BSYNC B0 ;  /* 0x0000000000007941 */ /* 0x000fea0003800000 */
.L_x_263:
        /* <DEDUP_REMOVED lines=9> */
.L_x_266:
[----:B------:R-:W-:Y:S05]  /*92c0*/  BSYNC B0 ;  /* 0x0000000000007941 */ /* 0x000fea0003800000 */
.L_x_265:
        /* <DEDUP_REMOVED lines=9> */
.L_x_268:
[----:B------:R-:W-:Y:S05]  /*9360*/  BSYNC B0 ;  /* 0x0000000000007941 */ /* 0x000fea0003800000 */
.L_x_267:
        /* <DEDUP_REMOVED lines=9> */
.L_x_270:
[----:B------:R-:W-:Y:S05]  /*9400*/  BSYNC B0 ;  /* 0x0000000000007941 */ /* 0x000fea0003800000 */
.L_x_269:
        /* <DEDUP_REMOVED lines=9> */
.L_x_272:
[----:B------:R-:W-:Y:S05]  /*94a0*/  BSYNC B0 ;  /* 0x0000000000007941 */ /* 0x000fea0003800000 */
.L_x_271:
        /* <DEDUP_REMOVED lines=9> */
.L_x_274:
[----:B------:R-:W-:Y:S05]  /*9540*/  BSYNC B0 ;  /* 0x0000000000007941 */ /* 0x000fea0003800000 */
.L_x_273:
[----:B01--45:R-:W-:Y:S01]  /*9550*/  IMAD.U32 R6, R15, 0x10000, RZ ;  /* 0x000100000f067824 */ /* 0x033fe200078e00ff */
        /* <DEDUP_REMOVED lines=8> */
.L_x_276:
[----:B------:R-:W-:Y:S05]  /*95e0*/  BSYNC B0 ;  /* 0x0000000000007941 */ /* 0x000fea0003800000 */
.L_x_275:
[----:B0----5:R-:W-:Y:S01]  /*95f0*/  IMAD.U32 R6, R15, 0x10000, RZ ;  /* 0x000100000f067824 */ /* 0x021fe200078e00ff */
[----:B------:R-:W-:Y:S01]  /*9600*/  ISETP.GT.AND P1, PT, R0, 0x79, P1 ;  /* 0x000000790000780c */ /* 0x000fe20000f24270 */
[----:B------:R-:W-:Y:S01]  /*9610*/  BSSY B0, `(.L_x_277) ;  /* 0x000000b000007945 */ /* 0x000fe20003800000 */
[----:B------:R-:W-:Y:S01]  /*9620*/  IADD3 R20, P0, R12, 0x80, RZ ;  /* 0x000000800c147810 */ /* 0x000fe20007f1e0ff */
[----:B------:R-:W-:Y:S01]  /*9630*/  FMUL R7, R6, UR16 ;  /* 0x0000001006077c20 */ /* 0x000fe20008400000 */
[----:B------:R-:W-:-:S03]  /*9640*/  @P2 IMAD.MOV.U32 R6, RZ, RZ, R18 ;  /* 0x000000ffff062224 */ /* 0x000fc600078e0012 */
[----:B------:R-:W-:-:S05]  /*9650*/  FFMA R7, R214, UR13, R7 ;  /* 0x0000000dd6077c23 */ /* 0x000fca0008000007 */
[----:B------:R-:W-:-:S04]  /*9660*/  F2FP.BF16.F32.PACK_AB R7, RZ, R7 ;  /* 0x00000007ff07723e */ /* 0x000fc800000010ff */
[----:B------:R-:W-:Y:S01]  /*9670*/  PRMT R8, R7, 0x7610, R8 ;  /* 0x0000761007087816 */ /* 0x000fe20000000008 */
[----:B------:R-:W-:-:S05]  /*9680*/  @P2 IMAD.MOV.U32 R7, RZ, RZ, R19 ;  /* 0x000000ffff072224 */ /* 0x000fca00078e0013 */
[----:B------:R0:W-:Y:S01]  /*9690*/  @P2 STG.E.U16 desc[UR14][R6.64+0xf0], R8 ;  /* 0x0000f00806002986 */ /* 0x0001e2000c10150e */
[----:B------:R-:W-:Y:S05]  /*96a0*/  @!P1 BRA `(.L_x_278) ;  /* 0x0000000000049947 */ /* 0x000fea0003800000 */
[----:B------:R4:W5:Y:S02]  /*96b0*/  LDG.E.LTC128B.U16 R15, desc[UR14][R4.64+0xf2] ;  /* 0x0000f20e040f7981 */ /* 0x000964000c1e1520 */
.L_x_278:
[----:B------:R-:W-:Y:S05]  /*96c0*/  BSYNC B0 ;  /* 0x0000000000007941 */ /* 0x000fea0003800000 */
.L_x_277:
[----:B-12345:R-:W-:Y:S02]  /*96d0*/  IMAD.U32 R4, R15, 0x10000, RZ ;  /* 0x000100000f047824 */ /* 0x03efe400078e00ff */
[----:B------:R-:W-:Y:S01]  /*96e0*/  IMAD.X R5, RZ, RZ, R13, P0 ;  /* 0x000000ffff057224 */ /* 0x000fe200000e060d */
[----:B------:R-:W-:Y:S01]  /*96f0*/  ISETP.GT.AND P0, PT, R14, 0x80, PT ;  /* 0x000000800e00780c */ /* 0x000fe20003f04270 */
[----:B------:R-:W-:Y:S01]  /*9700*/  FMUL R4, R4, UR16 ;  /* 0x0000001004047c20 */ /* 0x000fe20008400000 */
[----:B0-----:R-:W-:Y:S02]  /*9710*/  IMAD.WIDE.U32 R6, R20, UR20, R10 ;  /* 0x0000001414067c25 */ /* 0x001fe4000f8e000a */
[----:B------:R-:W-:Y:S02]  /*9720*/  ISETP.GT.AND P3, PT, R0, RZ, P0 ;  /* 0x000000ff0000720c */ /* 0x000fe40000764270 */
[----:B------:R-:W-:Y:S01]  /*9730*/  FFMA R4, R215, UR13, R4 ;  /* 0x0000000dd7047c23 */ /* 0x000fe20008000004 */
[----:B------:R-:W-:-:S04]  /*9740*/  IMAD R5, R5, UR20, RZ ;  /* 0x0000001405057c24 */ /* 0x000fc8000f8e02ff */
[----:B------:R-:W-:Y:S01]  /*9750*/  IMAD R21, R20, UR21, R5 ;  /* 0x0000001514157c24 */ /* 0x000fe2000f8e0205 */
[----:B------:R-:W-:Y:S02]  /*9760*/  F2FP.BF16.F32.PACK_AB R8, RZ, R4 ;  /* 0x00000004ff08723e */ /* 0x000fe400000010ff */
[----:B------:R-:W-:Y:S02]  /*9770*/  LEA R4, P2, R6, UR22, 0x1 ;  /* 0x0000001606047c11 */ /* 0x000fe4000f8408ff */
[----:B------:R-:W-:Y:S02]  /*9780*/  IADD3 R5, R7, R21, RZ ;  /* 0x0000001507057210 */ /* 0x000fe40007ffe0ff */
[----:B------:R-:W-:Y:S02]  /*9790*/  PRMT R9, R8, 0x7610, R9 ;  /* 0x0000761008097816 */ /* 0x000fe40000000009 */
[----:B------:R-:W-:-:S03]  /*97a0*/  LEA.HI.X R5, R6, UR23, R5, 0x1, P2 ;  /* 0x0000001706057c11 */ /* 0x000fc600090f0c05 */
[----:B------:R0:W-:Y:S04]  /*97b0*/  @P1 STG.E.U16 desc[UR14][R18.64+0xf2], R9 ;  /* 0x0000f20912001986 */ /* 0x0001e8000c10150e */
[----:B------:R-:W2:Y:S01]  /*97c0*/  @P3 LDG.E.LTC128B.U16 R15, desc[UR14][R4.64] ;  /* 0x0000000e040f3981 */ /* 0x000ea2000c1e1520 */
[----:B------:R-:W-:Y:S01]  /*97d0*/  USHF.L.U32 UR4, UR18, 0x8, URZ ;  /* 0x0000000812047899 */ /* 0x000fe2000800063f */
[----:B------:R-:W-:Y:S01]  /*97e0*/  ISETP.GT.AND P2, PT, R0, 0x1, P0 ;  /* 0x000000010000780c */ /* 0x000fe20000744270 */
[----:B------:R-:W-:Y:S01]  /*97f0*/  USHF.L.U64.HI UR6, UR18, 0x8, UR19 ;  /* 0x0000000812067899 */ /* 0x000fe20008010213 */
[----:B------:R-:W-:Y:S03]  /*9800*/  BSSY B0, `(.L_x_279) ;  /* 0x000000a000007945 */ /* 0x000fe60003800000 */
[----:B------:R-:W-:-:S04]  /*9810*/  IADD3 R8, P1, R2, UR4, RZ ;  /* 0x0000000402087c10 */ /* 0x000fc8000ff3e0ff */
[----:B0-----:R-:W-:Y:S01]  /*9820*/  IADD3.X R9, R3, UR6, RZ, P1, !PT ;  /* 0x0000000603097c10 */ /* 0x001fe20008ffe4ff */
[----:B--2---:R-:W-:-:S04]  /*9830*/  IMAD.U32 R6, R15, 0x10000, RZ ;  /* 0x000100000f067824 */ /* 0x004fc800078e00ff */
[----:B------:R-:W-:-:S04]  /*9840*/  FMUL R7, R6, UR16 ;  /* 0x0000001006077c20 */ /* 0x000fc80008400000 */
[----:B------:R-:W-:-:S05]  /*9850*/  FFMA R7, R88, UR13, R7 ;  /* 0x0000000d58077c23 */ /* 0x000fca0008000007 */
[----:B------:R-:W-:-:S05]  /*9860*/  F2FP.BF16.F32.PACK_AB R7, RZ, R7 ;  /* 0x00000007ff07723e */ /* 0x000fca00000010ff */
[----:B------:R0:W-:Y:S01]  /*9870*/  @P3 STG.E.U16 desc[UR14][R8.64], R7 ;  /* 0x0000000708003986 */ /* 0x0001e2000c10150e */
[----:B------:R-:W-:Y:S05]  /*9880*/  @!P2 BRA `(.L_x_280) ;  /* 0x000000000004a947 */ /* 0x000fea0003800000 */
[----:B------:R1:W5:Y:S02]  /*9890*/  LDG.E.LTC128B.U16 R15, desc[UR14][R4.64+0x2] ;  /* 0x0000020e040f7981 */ /* 0x000364000c1e1520 */
.L_x_280:
[----:B------:R-:W-:Y:S05]  /*98a0*/  BSYNC B0 ;  /* 0x0000000000007941 */ /* 0x000fea0003800000 */
.L_x_279:
        /* <DEDUP_REMOVED lines=15> */
.L_x_282:
[----:B------:R-:W-:Y:S05]  /*99a0*/  BSYNC B0 ;  /* 0x0000000000007941 */ /* 0x000fea0003800000 */
.L_x_281:
        /* <DEDUP_REMOVED lines=11> */
.L_x_284:
[----:B------:R-:W-:Y:S05]  /*9a60*/  BSYNC B0 ;  /* 0x0000000000007941 */ /* 0x000fea0003800000 */
.L_x_283:
        /* <DEDUP_REMOVED lines=9> */
.L_x_286:
[----:B------:R-:W-:Y:S05]  /*9b00*/  BSYNC B0 ;  /* 0x0000000000007941 */ /* 0x000fea0003800000 */
.L_x_285:
        /* <DEDUP_REMOVED lines=9> */
.L_x_288:
[----:B------:R-:W-:Y:S05]  /*9ba0*/  BSYNC B0 ;  /* 0x0000000000007941 */ /* 0x000fea0003800000 */
.L_x_287:
        /* <DEDUP_REMOVED lines=9> */
.L_x_290:
[----:B------:R-:W-:Y:S05]  /*9c40*/  BSYNC B0 ;  /* 0x0000000000007941 */ /* 0x000fea0003800000 */
.L_x_289:
        /* <DEDUP_REMOVED lines=13> */
.L_x_292:
[----:B------:R-:W-:Y:S05]  /*9d20*/  BSYNC B0 ;  /* 0x0000000000007941 */ /* 0x000fea0003800000 */
.L_x_291:
        /* <DEDUP_REMOVED lines=9> */
.L_x_294:
[----:B------:R-:W-:Y:S05]  /*9dc0*/  BSYNC B0 ;  /* 0x0000000000007941 */ /* 0x000fea0003800000 */
.L_x_293:
        /* <DEDUP_REMOVED lines=9> */
.L_x_296:
[----:B------:R-:W-:Y:S05]  /*9e60*/  BSYNC B0 ;  /* 0x0000000000007941 */ /* 0x000fea0003800000 */
.L_x_295:
        /* <DEDUP_REMOVED lines=9> */
.L_x_298:
[----:B------:R-:W-:Y:S05]  /*9f00*/  BSYNC B0 ;  /* 0x0000000000007941 */ /* 0x000fea0003800000 */
.L_x_297:
        /* <DEDUP_REMOVED lines=9> */
.L_x_300:
[----:B------:R-:W-:Y:S05]  /*9fa0*/  BSYNC B0 ;  /* 0x0000000000007941 */ /* 0x000fea0003800000 */
.L_x_299:
        /* <DEDUP_REMOVED lines=9> */
.L_x_302:
[----:B------:R-:W-:Y:S05]  /*a040*/  BSYNC B0 ;  /* 0x0000000000007941 */ /* 0x000fea0003800000 */
.L_x_301:
        /* <DEDUP_REMOVED lines=9> */
.L_x_304:
[----:B------:R-:W-:Y:S05]  /*a0e0*/  BSYNC B0 ;  /* 0x0000000000007941 */ /* 0x000fea0003800000 */
.L_x_303:
        /* <DEDUP_REMOVED lines=9> */
.L_x_306:
[----:B------:R-:W-:Y:S05]  /*a180*/  BSYNC B0 ;  /* 0x0000000000007941 */ /* 0x000fea0003800000 */
.L_x_305:
        /* <DEDUP_REMOVED lines=9> */
.L_x_308:
[----:B------:R-:W-:Y:S05]  /*a220*/  BSYNC B0 ;  /* 0x0000000000007941 */ /* 0x000fea0003800000 */
.L_x_307:
        /* <DEDUP_REMOVED lines=9> */
.L_x_310:
[----:B------:R-:W-:Y:S05]  /*a2c0*/  BSYNC B0 ;  /* 0x0000000000007941 */ /* 0x000fea0003800000 */
.L_x_309:
        /* <DEDUP_REMOVED lines=9> */
.L_x_312:
[----:B------:R-:W-:Y:S05]  /*a360*/  BSYNC B0 ;  /* 0x0000000000007941 */ /* 0x000fea0003800000 */
.L_x_311:
        /* <DEDUP_REMOVED lines=9> */
.L_x_314:
[----:B------:R-:W-:Y:S05]  /*a400*/  BSYNC B0 ;  /* 0x0000000000007941 */ /* 0x000fea0003800000 */
.L_x_313:
        /* <DEDUP_REMOVED lines=9> */
.L_x_316:
[----:B------:R-:W-:Y:S05]  /*a4a0*/  BSYNC B0 ;  /* 0x0000000000007941 */ /* 0x000fea0003800000 */
.L_x_315:
        /* <DEDUP_REMOVED lines=9> */
.L_x_318:
[----:B------:R-:W-:Y:S05]  /*a540*/  BSYNC B0 ;  /* 0x0000000000007941 */ /* 0x000fea0003800000 */
.L_x_317:
        /* <DEDUP_REMOVED lines=9> */
.L_x_320:
[----:B------:R-:W-:Y:S05]  /*a5e0*/  BSYNC B0 ;  /* 0x0000000000007941 */ /* 0x000fea0003800000 */
.L_x_319:
        /* <DEDUP_REMOVED lines=9> */
.L_x_322:
[----:B------:R-:W-:Y:S05]  /*a680*/  BSYNC B0 ;  /* 0x0000000000007941 */ /* 0x000fea0003800000 */
.L_x_321:
        /* <DEDUP_REMOVED lines=9> */
.L_x_324:
[----:B------:R-:W-:Y:S05]  /*a720*/  BSYNC B0 ;  /* 0x0000000000007941 */ /* 0x000fea0003800000 */
.L_x_323:
        /* <DEDUP_REMOVED lines=9> */
.L_x_326:
[----:B------:R-:W-:Y:S05]  /*a7c0*/  BSYNC B0 ;  /* 0x0000000000007941 */ /* 0x000fea0003800000 */
.L_x_325:
        /* <DEDUP_REMOVED lines=9> */
.L_x_328:
[----:B------:R-:W-:Y:S05]  /*a860*/  BSYNC B0 ;  /* 0x0000000000007941 */ /* 0x000fea0003800000 */
.L_x_327:
        /* <DEDUP_REMOVED lines=9> */
.L_x_330:
[----:B------:R-:W-:Y:S05]  /*a900*/  BSYNC B0 ;  /* 0x0000000000007941 */ /* 0x000fea0003800000 */
.L_x_329:
        /* <DEDUP_REMOVED lines=9> */
.L_x_332:
[----:B------:R-:W-:Y:S05]  /*a9a0*/  BSYNC B0 ;  /* 0x0000000000007941 */ /* 0x000fea0003800000 */
.L_x_331:
        /* <DEDUP_REMOVED lines=9> */
.L_x_334:
[----:B------:R-:W-:Y:S05]  /*aa40*/  BSYNC B0 ;  /* 0x0000000000007941 */ /* 0x000fea0003800000 */
.L_x_333:
        /* <DEDUP_REMOVED lines=9> */
.L_x_336:
[----:B------:R-:W-:Y:S05]  /*aae0*/  BSYNC B0 ;  /* 0x0000000000007941 */ /* 0x000fea0003800000 */
.L_x_335:
        /* <DEDUP_REMOVED lines=9> */
.L_x_338:
[----:B------:R-:W-:Y:S05]  /*ab80*/  BSYNC B0 ;  /* 0x0000000000007941 */ /* 0x000fea0003800000 */
.L_x_337:
        /* <DEDUP_REMOVED lines=9> */
.L_x_340:
[----:B------:R-:W-:Y:S05]  /*ac20*/  BSYNC B0 ;  /* 0x0000000000007941 */ /* 0x000fea0003800000 */
.L_x_339:
        /* <DEDUP_REMOVED lines=9> */
.L_x_342:
[----:B------:R-:W-:Y:S05]  /*acc0*/  BSYNC B0 ;  /* 0x0000000000007941 */ /* 0x000fea0003800000 */
.L_x_341:
[----:B0----5:R-:W-:Y:S01]  /*acd0*/  SHF.L.U32 R16, R15, 0x10, RZ ;  /* 0x000000100f107819 */ /* 0x021fe200000006ff */
        /* <DEDUP_REMOVED lines=8> */
.L_x_344:
[----:B------:R-:W-:Y:S05]  /*ad60*/  BSYNC B0 ;  /* 0x0000000000007941 */ /* 0x000fea0003800000 */
.L_x_343:
        /* <DEDUP_REMOVED lines=9> */
.L_x_346:
[----:B------:R-:W-:Y:S05]  /*ae00*/  BSYNC B0 ;  /* 0x0000000000007941 */ /* 0x000fea0003800000 */
.L_x_345:
        /* <DEDUP_REMOVED lines=9> */
.L_x_348:
[----:B------:R-:W-:Y:S05]  /*aea0*/  BSYNC B0 ;  /* 0x0000000000007941 */ /* 0x000fea0003800000 */
.L_x_347:
        /* <DEDUP_REMOVED lines=9> */
.L_x_350:
[----:B------:R-:W-:Y:S05]  /*af40*/  BSYNC B0 ;  /* 0x0000000000007941 */ /* 0x000fea0003800000 */
.L_x_349:
        /* <DEDUP_REMOVED lines=9> */
.L_x_352:
[----:B------:R-:W-:Y:S05]  /*afe0*/  BSYNC B0 ;  /* 0x0000000000007941 */ /* 0x000fea0003800000 */
.L_x_351:
        /* <DEDUP_REMOVED lines=9> */
.L_x_354:
[----:B------:R-:W-:Y:S05]  /*b080*/  BSYNC B0 ;  /* 0x0000000000007941 */ /* 0x000fea0003800000 */
.L_x_353:
        /* <DEDUP_REMOVED lines=9> */
.L_x_356:
[----:B------:R-:W-:Y:S05]  /*b120*/  BSYNC B0 ;  /* 0x0000000000007941 */ /* 0x000fea0003800000 */
.L_x_355:
        /* <DEDUP_REMOVED lines=9> */
.L_x_358:
[----:B------:R-:W-:Y:S05]  /*b1c0*/  BSYNC B0 ;  /* 0x0000000000007941 */ /* 0x000fea0003800000 */
.L_x_357:
        /* <DEDUP_REMOVED lines=9> */
.L_x_360:
[----:B------:R-:W-:Y:S05]  /*b260*/  BSYNC B0 ;  /* 0x0000000000007941 */ /* 0x000fea0003800000 */
.L_x_359:
        /* <DEDUP_REMOVED lines=9> */
.L_x_362:
[----:B------:R-:W-:Y:S05]  /*b300*/  BSYNC B0 ;  /* 0x0000000000007941 */ /* 0x000fea0003800000 */
.L_x_361:
        /* <DEDUP_REMOVED lines=9> */
.L_x_364:
[----:B------:R-:W-:Y:S05]  /*b3a0*/  BSYNC B0 ;  /* 0x0000000000007941 */ /* 0x000fea0003800000 */
.L_x_363:
        /* <DEDUP_REMOVED lines=9> */
.L_x_366:
[----:B------:R-:W-:Y:S05]  /*b440*/  BSYNC B0 ;  /* 0x0000000000007941 */ /* 0x000fea0003800000 */
.L_x_365:
        /* <DEDUP_REMOVED lines=9> */
.L_x_368:
[----:B------:R-:W-:Y:S05]  /*b4e0*/  BSYNC B0 ;  /* 0x0000000000007941 */ /* 0x000fea0003800000 */
.L_x_367:
        /* <DEDUP_REMOVED lines=9> */
.L_x_370:
[----:B------:R-:W-:Y:S05]  /*b580*/  BSYNC B0 ;  /* 0x0000000000007941 */ /* 0x000fea0003800000 */
.L_x_369:
        /* <DEDUP_REMOVED lines=9> */
.L_x_372:
[----:B------:R-:W-:Y:S05]  /*b620*/  BSYNC B0 ;  /* 0x0000000000007941 */ /* 0x000fea0003800000 */
.L_x_371:
        /* <DEDUP_REMOVED lines=9> */
.L_x_374:
[----:B------:R-:W-:Y:S05]  /*b6c0*/  BSYNC B0 ;  /* 0x0000000000007941 */ /* 0x000fea0003800000 */
.L_x_373:
        /* <DEDUP_REMOVED lines=9> */
.L_x_376:
[----:B------:R-:W-:Y:S05]  /*b760*/  BSYNC B0 ;  /* 0x0000000000007941 */ /* 0x000fea0003800000 */
.L_x_375:
        /* <DEDUP_REMOVED lines=9> */
.L_x_378:
[----:B------:R-:W-:Y:S05]  /*b800*/  BSYNC B0 ;  /* 0x0000000000007941 */ /* 0x000fea0003800000 */
.L_x_377:
        /* <DEDUP_REMOVED lines=9> */
.L_x_380:
[----:B------:R-:W-:Y:S05]  /*b8a0*/  BSYNC B0 ;  /* 0x0000000000007941 */ /* 0x000fea0003800000 */
.L_x_379:
        /* <DEDUP_REMOVED lines=9> */
.L_x_382:
[----:B------:R-:W-:Y:S05]  /*b940*/  BSYNC B0 ;  /* 0x0000000000007941 */ /* 0x000fea0003800000 */
.L_x_381:
        /* <DEDUP_REMOVED lines=9> */
.L_x_384:
[----:B------:R-:W-:Y:S05]  /*b9e0*/  BSYNC B0 ;  /* 0x0000000000007941 */ /* 0x000fea0003800000 */
.L_x_383:
        /* <DEDUP_REMOVED lines=9> */
.L_x_386:
[----:B------:R-:W-:Y:S05]  /*ba80*/  BSYNC B0 ;  /* 0x0000000000007941 */ /* 0x000fea0003800000 */
.L_x_385:
        /* <DEDUP_REMOVED lines=9> */
.L_x_388:
[----:B------:R-:W-:Y:S05]  /*bb20*/  BSYNC B0 ;  /* 0x0000000000007941 */ /* 0x000fea0003800000 */
.L_x_387:
        /* <DEDUP_REMOVED lines=9> */
.L_x_390:
[----:B------:R-:W-:Y:S05]  /*bbc0*/  BSYNC B0 ;  /* 0x0000000000007941 */ /* 0x000fea0003800000 */
.L_x_389:
        /* <DEDUP_REMOVED lines=9> */
.L_x_392:
[----:B------:R-:W-:Y:S05]  /*bc60*/  BSYNC B0 ;  /* 0x0000000000007941 */ /* 0x000fea0003800000 */
.L_x_391:
        /* <DEDUP_REMOVED lines=9> */
.L_x_394:
[----:B------:R-:W-:Y:S05]  /*bd00*/  BSYNC B0 ;  /* 0x0000000000007941 */ /* 0x000fea0003800000 */
.L_x_393:
        /* <DEDUP_REMOVED lines=9> */
.L_x_396:
[----:B------:R-:W-:Y:S05]  /*bda0*/  BSYNC B0 ;  /* 0x0000000000007941 */ /* 0x000fea0003800000 */
.L_x_395:
        /* <DEDUP_REMOVED lines=9> */
.L_x_398:
[----:B------:R-:W-:Y:S05]  /*be40*/  BSYNC B0 ;  /* 0x0000000000007941 */ /* 0x000fea0003800000 */
.L_x_397:
        /* <DEDUP_REMOVED lines=9> */
.L_x_400:
[----:B------:R-:W-:Y:S05]  /*bee0*/  BSYNC B0 ;  /* 0x0000000000007941 */ /* 0x000fea0003800000 */
.L_x_399:
        /* <DEDUP_REMOVED lines=9> */
.L_x_402:
[----:B------:R-:W-:Y:S05]  /*bf80*/  BSYNC B0 ;  /* 0x0000000000007941 */ /* 0x000fea0003800000 */
.L_x_401:
        /* <DEDUP_REMOVED lines=13> */
.L_x_404:
[----:B------:R-:W-:Y:S05]  /*c060*/  BSYNC B0 ;  /* 0x0000000000007941 */ /* 0x000fea0003800000 */
.L_x_403:
[----:B0----5:R-:W-:Y:S01]  /*c070*/  IMAD.U32 R4, R15, 0x10000, RZ ;  /* 0x000100000f047824 */ /* 0x021fe200078e00ff */
[----:B------:R-:W-:Y:S01]  /*c080*/  IADD3.X R12, RZ, R13, RZ, P0, !PT ;  /* 0x0000000dff0c7210 */ /* 0x000fe200007fe4ff */
[----:B-1234-:R-:W-:Y:S01]  /*c090*/  IMAD.WIDE.U32 R6, R8, UR20, R10 ;  /* 0x0000001408067c25 */ /* 0x01efe2000f8e000a */
[----:B------:R-:W-:-:S03]  /*c0a0*/  ISETP.GT.AND P0, PT, R14, 0xc0, PT ;  /* 0x000000c00e00780c */ /* 0x000fc60003f04270 */
[----:B------:R-:W-:Y:S01]  /*c0b0*/  FMUL R4, R4, UR16 ;  /* 0x0000001004047c20 */ /* 0x000fe20008400000 */
[----:B------:R-:W-:Y:S01]  /*c0c0*/  IMAD R5, R12, UR20, RZ ;  /* 0x000000140c057c24 */ /* 0x000fe2000f8e02ff */
[----:B------:R-:W-:Y:S02]  /*c0d0*/  ISETP.GT.AND P2, PT, R0, RZ, P0 ;  /* 0x000000ff0000720c */ /* 0x000fe40000744270 */
[----:B------:R-:W-:Y:S01]  /*c0e0*/  FFMA R4, R151, UR13, R4 ;  /* 0x0000000d97047c23 */ /* 0x000fe20008000004 */
[----:B------:R-:W-:-:S04]  /*c0f0*/  IMAD R13, R8, UR21, R5 ;  /* 0x00000015080d7c24 */ /* 0x000fc8000f8e0205 */
[----:B------:R-:W-:Y:S01]  /*c100*/  F2FP.BF16.F32.PACK_AB R9, RZ, R4 ;  /* 0x00000004ff09723e */ /* 0x000fe200000010ff */
[----:B------:R-:W-:Y:S01]  /*c110*/  IMAD.IADD R5, R7, 0x1, R13 ;  /* 0x0000000107057824 */ /* 0x000fe200078e020d */
[----:B------:R-:W-:-:S03]  /*c120*/  LEA R4, P3, R6, UR22, 0x1 ;  /* 0x0000001606047c11 */ /* 0x000fc6000f8608ff */
[----:B------:R0:W-:Y:S01]  /*c130*/  @P1 STG.E.U16 desc[UR14][R18.64+0xf2], R9 ;  /* 0x0000f20912001986 */ /* 0x0001e2000c10150e */
[----:B------:R-:W-:-:S05]  /*c140*/  LEA.HI.X R5, R6, UR23, R5, 0x1, P3 ;  /* 0x0000001706057c11 */ /* 0x000fca00098f0c05 */
[----:B------:R-:W2:Y:S01]  /*c150*/  @P2 LDG.E.LTC128B.U16 R15, desc[UR14][R4.64] ;  /* 0x0000000e040f2981 */ /* 0x000ea2000c1e1520 */
[----:B------:R-:W-:Y:S01]  /*c160*/  UIMAD UR4, UR19, 0x180, URZ ;  /* 0x00000180130478a4 */ /* 0x000fe2000f8e023f */
[----:B------:R-:W-:Y:S01]  /*c170*/  ISETP.GT.AND P3, PT, R0, 0x1, P0 ;  /* 0x000000010000780c */ /* 0x000fe20000764270 */
[----:B------:R-:W-:Y:S01]  /*c180*/  BSSY B0, `(.L_x_405) ;  /* 0x000000d000007945 */ /* 0x000fe20003800000 */
[----:B0-----:R-:W-:-:S04]  /*c190*/  IMAD.U32 R9, RZ, RZ, UR18 ;  /* 0x00000012ff097e24 */ /* 0x001fc8000f8e00ff */
[----:B------:R-:W-:-:S04]  /*c1a0*/  IMAD.WIDE.U32 R2, R9, 0x180, R2 ;  /* 0x0000018009027825 */ /* 0x000fc800078e0002 */
[----:B--2---:R-:W-:-:S04]  /*c1b0*/  IMAD.U32 R6, R15, 0x10000, RZ ;  /* 0x000100000f067824 */ /* 0x004fc800078e00ff */
[----:B------:R-:W-:-:S04]  /*c1c0*/  FMUL R7, R6, UR16 ;  /* 0x0000001006077c20 */ /* 0x000fc80008400000 */
[----:B------:R-:W-:-:S05]  /*c1d0*/  FFMA R7, R24, UR13, R7 ;  /* 0x0000000d18077c23 */ /* 0x000fca0008000007 */
[----:B------:R-:W-:Y:S01]  /*c1e0*/  F2FP.BF16.F32.PACK_AB R6, RZ, R7 ;  /* 0x00000007ff06723e */ /* 0x000fe200000010ff */
[----:B------:R-:W-:-:S03]  /*c1f0*/  VIADD R7, R3, UR4 ;  /* 0x0000000403077c36 */ /* 0x000fc60008000000 */
[----:B------:R-:W-:Y:S01]  /*c200*/  PRMT R9, R6, 0x7610, R9 ;  /* 0x0000761006097816 */ /* 0x000fe20000000009 */
[----:B------:R-:W-:-:S05]  /*c210*/  @P2 IMAD.MOV.U32 R6, RZ, RZ, R2 ;  /* 0x000000ffff062224 */ /* 0x000fca00078e0002 */
[----:B------:R0:W-:Y:S01]  /*c220*/  @P2 STG.E.U16 desc[UR14][R6.64], R9 ;  /* 0x0000000906002986 */ /* 0x0001e2000c10150e */
[----:B------:R-:W-:Y:S05]  /*c230*/  @!P3 BRA `(.L_x_406) ;  /* 0x000000000004b947 */ /* 0x000fea0003800000 */
[----:B------:R1:W5:Y:S02]  /*c240*/  LDG.E.LTC128B.U16 R15, desc[UR14][R4.64+0x2] ;  /* 0x0000020e040f7981 */ /* 0x000364000c1e1520 */
.L_x_406:
[----:B------:R-:W-:Y:S05]  /*c250*/  BSYNC B0 ;  /* 0x0000000000007941 */ /* 0x000fea0003800000 */
.L_x_405:
[----:B0-----:R-:W-:Y:S01]  /*c260*/  IMAD.WIDE.U32 R8, R8, R17, UR10 ;  /* 0x0000000a08087e25 */ /* 0x001fe2000f8e0011 */
[----:B------:R-:W-:Y:S01]  /*c270*/  ISETP.GT.AND P1, PT, R14, 0xc8, PT ;  /* 0x000000c80e00780c */ /* 0x000fe20003f24270 */
[----:B------:R-:W-:Y:S02]  /*c280*/  BSSY B0, `(.L_x_407) ;  /* 0x000000f000007945 */ /* 0x000fe40003800000 */
[----:B-----5:R-:W-:Y:S01]  /*c290*/  IMAD.U32 R12, R15, 0x10000, RZ ;  /* 0x000100000f0c7824 */ /* 0x020fe200078e00ff */
[----:B------:R-:W-:Y:S02]  /*c2a0*/  IADD3 R10, P2, R10, R8, RZ ;  /* 0x000000080a0a7210 */ /* 0x000fe40007f5e0ff */
[----:B------:R-:W-:Y:S01]  /*c2b0*/  ISETP.GT.AND P4, PT, R0, RZ, P1 ;  /* 0x000000ff0000720c */ /* 0x000fe20000f84270 */
[----:B------:R-:W-:Y:S01]  /*c2c0*/  FMUL R12, R12, UR16 ;  /* 0x000000100c0c7c20 */ /* 0x000fe20008400000 */
[----:B------:R-:W-:Y:S01]  /*c2d0*/  IADD3.X R9, R11, R13, R9, P2, !PT ;  /* 0x0000000d0b097210 */ /* 0x000fe200017fe409 */
[----:B------:R-:W-:Y:S01]  /*c2e0*/  @P3 IMAD.MOV.U32 R11, RZ, RZ, R7 ;  /* 0x000000ffff0b3224 */ /* 0x000fe200078e0007 */
[----:B------:R-:W-:Y:S01]  /*c2f0*/  LEA R8, P2, R10, UR22, 0x1 ;  /* 0x000000160a087c11 */ /* 0x000fe2000f8408ff */
[----:B------:R-:W-:-:S03]  /*c300*/  FFMA R12, R25, UR13, R12 ;  /* 0x0000000d190c7c23 */ /* 0x000fc6000800000c */
[----:B------:R-:W-:Y:S01]  /*c310*/  LEA.HI.X R9, R10, UR23, R9, 0x1, P2 ;  /* 0x000000170a097c11 */ /* 0x000fe200090f0c09 */
[----:B------:R-:W-:Y:S01]  /*c320*/  @P3 IMAD.MOV.U32 R10, RZ, RZ, R2 ;  /* 0x000000ffff0a3224 */ /* 0x000fe200078e0002 */
[----:B------:R-:W-:-:S05]  /*c330*/  F2FP.BF16.F32.PACK_AB R12, RZ, R12 ;  /* 0x0000000cff0c723e */ /* 0x000fca00000010ff */
[----:B------:R0:W-:Y:S01]  /*c340*/  @P3 STG.E.U16 desc[UR14][R10.64+0x2], R12 ;  /* 0x0000020c0a003986 */ /* 0x0001e2000c10150e */
[----:B------:R-:W-:Y:S05]  /*c350*/  @!P4 BRA `(.L_x_408) ;  /* 0x000000000004c947 */ /* 0x000fea0003800000 */
[----:B------:R2:W5:Y:S02]  /*c360*/  LDG.E.LTC128B.U16 R15, desc[UR14][R8.64] ;  /* 0x0000000e080f7981 */ /* 0x000564000c1e1520 */
.L_x_408:
[----:B------:R-:W-:Y:S05]  /*c370*/  BSYNC B0 ;  /* 0x0000000000007941 */ /* 0x000fea0003800000 */
.L_x_407:
[----:B0----5:R-:W-:Y:S01]  /*c380*/  IMAD.U32 R10, R15, 0x10000, RZ ;  /* 0x000100000f0a7824 */ /* 0x021fe200078e00ff */
[----:B------:R-:W-:Y:S01]  /*c390*/  ISETP.GT.AND P3, PT, R0, 0x1, P1 ;  /* 0x000000010000780c */ /* 0x000fe20000f64270 */
[----:B------:R-:W-:Y:S02]  /*c3a0*/  BSSY B0, `(.L_x_409) ;  /* 0x0000009000007945 */ /* 0x000fe40003800000 */
[----:B------:R-:W-:Y:S01]  /*c3b0*/  FMUL R11, R10, UR16 ;  /* 0x000000100a0b7c20 */ /* 0x000fe20008400000 */
[----:B------:R-:W-:-:S03]  /*c3c0*/  IADD3 R10, P2, R2, UR8, RZ ;  /* 0x00000008020a7c10 */ /* 0x000fc6000ff5e0ff */
[----:B------:R-:W-:-:S05]  /*c3d0*/  FFMA R11, R26, UR13, R11 ;  /* 0x0000000d1a0b7c23 */ /* 0x000fca000800000b */
[----:B------:R-:W-:Y:S02]  /*c3e0*/  F2FP.BF16.F32.PACK_AB R12, RZ, R11 ;  /* 0x0000000bff0c723e */ /* 0x000fe400000010ff */
[----:B------:R-:W-:-:S05]  /*c3f0*/  IADD3.X R11, R7, UR5, RZ, P2, !PT ;  /* 0x00000005070b7c10 */ /* 0x000fca00097fe4ff */
[----:B------:R0:W-:Y:S01]  /*c400*/  @P4 STG.E.U16 desc[UR14][R10.64], R12 ;  /* 0x0000000c0a004986 */ /* 0x0001e2000c10150e */
[----:B------:R-:W-:Y:S05]  /*c410*/  @!P3 BRA `(.L_x_410) ;  /* 0x000000000004b947 */ /* 0x000fea0003800000 */
[----:B------:R3:W5:Y:S02]  /*c420*/  LDG.E.LTC128B.U16 R15, desc[UR14][R8.64+0x2] ;  /* 0x0000020e080f7981 */ /* 0x000764000c1e1520 */
.L_x_410:
[----:B------:R-:W-:Y:S05]  /*c430*/  BSYNC B0 ;  /* 0x0000000000007941 */ /* 0x000fea0003800000 */
.L_x_409:
        /* <DEDUP_REMOVED lines=9> */
.L_x_412:
[----:B------:R-:W-:Y:S05]  /*c4d0*/  BSYNC B0 ;  /* 0x0000000000007941 */ /* 0x000fea0003800000 */
.L_x_411:
[----:B0----5:R-:W-:Y:S01]  /*c4e0*/  IMAD.U32 R12, R15, 0x10000, RZ ;  /* 0x000100000f0c7824 */ /* 0x021fe200078e00ff */
[----:B------:R-:W-:Y:S01]  /*c4f0*/  ISETP.GT.AND P3, PT, R0, 0x9, P0 ;  /* 0x000000090000780c */ /* 0x000fe20000764270 */
[----:B------:R-:W-:Y:S02]  /*c500*/  BSSY B0, `(.L_x_413) ;  /* 0x000000a000007945 */ /* 0x000fe40003800000 */
        /* <DEDUP_REMOVED lines=9> */
.L_x_414:
[----:B------:R-:W-:Y:S05]  /*c5a0*/  BSYNC B0 ;  /* 0x0000000000007941 */ /* 0x000fea0003800000 */
.L_x_413:
[----:B0----5:R-:W-:Y:S01]  /*c5b0*/  IMAD.U32 R12, R15, 0x10000, RZ ;  /* 0x000100000f0c7824 */ /* 0x021fe200078e00ff */
[----:B------:R-:W-:Y:S01]  /*c5c0*/  ISETP.GT.AND P4, PT, R0, 0x8, P1 ;  /* 0x000000080000780c */ /* 0x000fe20000f84270 */
[----:B------:R-:W-:Y:S01]  /*c5d0*/  @P3 IMAD.MOV.U32 R13, RZ, RZ, R7 ;  /* 0x000000ffff0d3224 */ /* 0x000fe200078e0007 */
[----:B------:R-:W-:Y:S01]  /*c5e0*/  BSSY B0, `(.L_x_415) ;  /* 0x0000009000007945 */ /* 0x000fe20003800000 */
[----:B------:R-:W-:-:S04]  /*c5f0*/  FMUL R12, R12, UR16 ;  /* 0x000000100c0c7c20 */ /* 0x000fc80008400000 */
[----:B------:R-:W-:-:S05]  /*c600*/  FFMA R12, R29, UR13, R12 ;  /* 0x0000000d1d0c7c23 */ /* 0x000fca000800000c */
[----:B------:R-:W-:-:S04]  /*c610*/  F2FP.BF16.F32.PACK_AB R12, RZ, R12 ;  /* 0x0000000cff0c723e */ /* 0x000fc800000010ff */
[----:B------:R-:W-:Y:S01]  /*c620*/  PRMT R14, R12, 0x7610, R14 ;  /* 0x000076100c0e7816 */ /* 0x000fe2000000000e */
[----:B------:R-:W-:-:S05]  /*c630*/  @P3 IMAD.MOV.U32 R12, RZ, RZ, R2 ;  /* 0x000000ffff0c3224 */ /* 0x000fca00078e0002 */
[----:B------:R0:W-:Y:S01]  /*c640*/  @P3 STG.E.U16 desc[UR14][R12.64+0x12], R14 ;  /* 0x0000120e0c003986 */ /* 0x0001e2000c10150e */
[----:B------:R-:W-:Y:S05]  /*c650*/  @!P4 BRA `(.L_x_416) ;  /* 0x000000000004c947 */ /* 0x000fea0003800000 */
[----:B------:R0:W5:Y:S02]  /*c660*/  LDG.E.LTC128B.U16 R15, desc[UR14][R8.64+0x10] ;  /* 0x0000100e080f7981 */ /* 0x000164000c1e1520 */
.L_x_416:
[----:B------:R-:W-:Y:S05]  /*c670*/  BSYNC B0 ;  /* 0x0000000000007941 */ /* 0x000fea0003800000 */
.L_x_415:
        /* <DEDUP_REMOVED lines=9> */
.L_x_418:
[----:B------:R-:W-:Y:S05]  /*c710*/  BSYNC B0 ;  /* 0x0000000000007941 */ /* 0x000fea0003800000 */
.L_x_417:
        /* <DEDUP_REMOVED lines=9> */
.L_x_420:
[----:B------:R-:W-:Y:S05]  /*c7b0*/  BSYNC B0 ;  /* 0x0000000000007941 */ /* 0x000fea0003800000 */
.L_x_419:
        /* <DEDUP_REMOVED lines=12> */
.L_x_422:
[----:B------:R-:W-:Y:S05]  /*c880*/  BSYNC B0 ;  /* 0x0000000000007941 */ /* 0x000fea0003800000 */
.L_x_421:
        /* <DEDUP_REMOVED lines=12> */
.L_x_424:
[----:B------:R-:W-:Y:S05]  /*c950*/  BSYNC B0 ;  /* 0x0000000000007941 */ /* 0x000fea0003800000 */
.L_x_423:
        /* <DEDUP_REMOVED lines=9> */
.L_x_426:
[----:B------:R-:W-:Y:S05]  /*c9f0*/  BSYNC B0 ;  /* 0x0000000000007941 */ /* 0x000fea0003800000 */
.L_x_425:
        /* <DEDUP_REMOVED lines=9> */
.L_x_428:
[----:B------:R-:W-:Y:S05]  /*ca90*/  BSYNC B0 ;  /* 0x0000000000007941 */ /* 0x000fea0003800000 */
.L_x_427:
        /* <DEDUP_REMOVED lines=12> */
.L_x_430:
[----:B------:R-:W-:Y:S05]  /*cb60*/  BSYNC B0 ;  /* 0x0000000000007941 */ /* 0x000fea0003800000 */
.L_x_429:
        /* <DEDUP_REMOVED lines=12> */
.L_x_432:
[----:B------:R-:W-:Y:S05]  /*cc30*/  BSYNC B0 ;  /* 0x0000000000007941 */ /* 0x000fea0003800000 */
.L_x_431:
        /* <DEDUP_REMOVED lines=9> */
.L_x_434:
[----:B------:R-:W-:Y:S05]  /*ccd0*/  BSYNC B0 ;  /* 0x0000000000007941 */ /* 0x000fea0003800000 */
.L_x_433:
        /* <DEDUP_REMOVED lines=9> */
.L_x_436:
[----:B------:R-:W-:Y:S05]  /*cd70*/  BSYNC B0 ;  /* 0x0000000000007941 */ /* 0x000fea0003800000 */
.L_x_435:
        /* <DEDUP_REMOVED lines=12> */
.L_x_438:
[----:B------:R-:W-:Y:S05]  /*ce40*/  BSYNC B0 ;  /* 0x0000000000007941 */ /* 0x000fea0003800000 */
.L_x_437:
        /* <DEDUP_REMOVED lines=12> */
.L_x_440:
[----:B------:R-:W-:Y:S05]  /*cf10*/  BSYNC B0 ;  /* 0x0000000000007941 */ /* 0x000fea0003800000 */
.L_x_439:
        /* <DEDUP_REMOVED lines=9> */
.L_x_442:
[----:B------:R-:W-:Y:S05]  /*cfb0*/  BSYNC B0 ;  /* 0x0000000000007941 */ /* 0x000fea0003800000 */
.L_x_441:
        /* <DEDUP_REMOVED lines=9> */
.L_x_444:
[----:B------:R-:W-:Y:S05]  /*d050*/  BSYNC B0 ;  /* 0x0000000000007941 */ /* 0x000fea0003800000 */
.L_x_443:
        /* <DEDUP_REMOVED lines=12> */
.L_x_446:
[----:B------:R-:W-:Y:S05]  /*d120*/  BSYNC B0 ;  /* 0x0000000000007941 */ /* 0x000fea0003800000 */
.L_x_445:
        /* <DEDUP_REMOVED lines=12> */
.L_x_448:
[----:B------:R-:W-:Y:S05]  /*d1f0*/  BSYNC B0 ;  /* 0x0000000000007941 */ /* 0x000fea0003800000 */
.L_x_447:
        /* <DEDUP_REMOVED lines=9> */
.L_x_450:
[----:B------:R-:W-:Y:S05]  /*d290*/  BSYNC B0 ;  /* 0x0000000000007941 */ /* 0x000fea0003800000 */
.L_x_449:
        /* <DEDUP_REMOVED lines=9> */
.L_x_452:
[----:B------:R-:W-:Y:S05]  /*d330*/  BSYNC B0 ;  /* 0x0000000000007941 */ /* 0x000fea0003800000 */
.L_x_451:
[----:B0----5:R-:W-:Y:S01]  /*d340*/  SHF.L.U32 R12, R15, 0x10, RZ ;  /* 0x000000100f0c7819 */ /* 0x021fe200000006ff */
[----:B------:R-:W-:Y:S01]  /*d350*/  BSSY B0, `(.L_x_453) ;  /* 0x000000b000007945 */ /* 0x000fe20003800000 */
[----:B------:R-:W-:-:S03]  /*d360*/  ISETP.GT.AND P3, PT, R0, 0x31, P0 ;  /* 0x000000310000780c */ /* 0x000fc60000764270 */
        /* <DEDUP_REMOVED lines=9> */
.L_x_454:
[----:B------:R-:W-:Y:S05]  /*d400*/  BSYNC B0 ;  /* 0x0000000000007941 */ /* 0x000fea0003800000 */
.L_x_453:
        /* <DEDUP_REMOVED lines=12> */
.L_x_456:
[----:B------:R-:W-:Y:S05]  /*d4d0*/  BSYNC B0 ;  /* 0x0000000000007941 */ /* 0x000fea0003800000 */
.L_x_455:
[----:B-----5:R-:W-:Y:S01]  /*d4e0*/  IMAD.U32 R11, R15, 0x10000, RZ ;  /* 0x000100000f0b7824 */ /* 0x020fe200078e00ff */
[----:B------:R-:W-:Y:S01]  /*d4f0*/  ISETP.GT.AND P3, PT, R0, 0x31, P1 ;  /* 0x000000310000780c */ /* 0x000fe20000f64270 */
[----:B------:R-:W-:Y:S02]  /*d500*/  BSSY B0, `(.L_x_457) ;  /* 0x0000008000007945 */ /* 0x000fe40003800000 */
[----:B------:R-:W-:-:S04]  /*d510*/  FMUL R11, R11, UR16 ;  /* 0x000000100b0b7c20 */ /* 0x000fc80008400000 */
[----:B------:R-:W-:-:S05]  /*d520*/  FFMA R11, R50, UR13, R11 ;  /* 0x0000000d320b7c23 */ /* 0x000fca000800000b */
[----:B0-----:R-:W-:Y:S02]  /*d530*/  F2FP.BF16.F32.PACK_AB R12, RZ, R11 ;  /* 0x0000000bff0c723e */ /* 0x001fe400000010ff */
[----:B------:R-:W-:-:S05]  /*d540*/  IADD3.X R11, R7, UR5, RZ, P2, !PT ;  /* 0x00000005070b7c10 */ /* 0x000fca00097fe4ff */
[----:B------:R0:W-:Y:S01]  /*d550*/  @P4 STG.E.U16 desc[UR14][R10.64+0x60], R12 ;  /* 0x0000600c0a004986 */ /* 0x0001e2000c10150e */
[----:B------:R-:W-:Y:S05]  /*d560*/  @!P3 BRA `(.L_x_458) ;  /* 0x000000000004b947 */ /* 0x000fea0003800000 */
[----:B------:R0:W5:Y:S02]  /*d570*/  LDG.E.LTC128B.U16 R15, desc[UR14][R8.64+0x62] ;  /* 0x0000620e080f7981 */ /* 0x000164000c1e1520 */
.L_x_458:
[----:B------:R-:W-:Y:S05]  /*d580*/  BSYNC B0 ;  /* 0x0000000000007941 */ /* 0x000fea0003800000 */
.L_x_457:
[----:B0----5:R-:W-:Y:S01]  /*d590*/  IMAD.U32 R12, R15, 0x10000, RZ ;  /* 0x000100000f0c7824 */ /* 0x021fe200078e00ff */
[----:B------:R-:W-:Y:S01]  /*d5a0*/  ISETP.GT.AND P2, PT, R0, 0x38, P0 ;  /* 0x000000380000780c */ /* 0x000fe20000744270 */
[----:B------:R-:W-:Y:S02]  /*d5b0*/  BSSY B0, `(.L_x_459) ;  /* 0x000000a000007945 */ /* 0x000fe40003800000 */
        /* <DEDUP_REMOVED lines=9> */
.L_x_460:
[----:B------:R-:W-:Y:S05]  /*d650*/  BSYNC B0 ;  /* 0x0000000000007941 */ /* 0x000fea0003800000 */
.L_x_459:
        /* <DEDUP_REMOVED lines=12> */
.L_x_462:
[----:B------:R-:W-:Y:S05]  /*d720*/  BSYNC B0 ;  /* 0x0000000000007941 */ /* 0x000fea0003800000 */
.L_x_461:
        /* <DEDUP_REMOVED lines=12> */
.L_x_464:
[----:B------:R-:W-:Y:S05]  /*d7f0*/  BSYNC B0 ;  /* 0x0000000000007941 */ /* 0x000fea0003800000 */
.L_x_463:
[----:B0----5:R-:W-:Y:S01]  /*d800*/  IMAD.U32 R12, R15, 0x10000, RZ ;  /* 0x000100000f0c7824 */ /* 0x021fe200078e00ff */
[----:B------:R-:W-:Y:S01]  /*d810*/  ISETP.GT.AND P3, PT, R0, 0x39, P1 ;  /* 0x000000390000780c */ /* 0x000fe20000f64270 */
[----:B------:R-:W-:Y:S02]  /*d820*/  BSSY B0, `(.L_x_465) ;  /* 0x000000a000007945 */ /* 0x000fe40003800000 */
[----:B------:R-:W-:Y:S01]  /*d830*/  FMUL R13, R12, UR16 ;  /* 0x000000100c0d7c20 */ /* 0x000fe20008400000 */
[----:B------:R-:W-:-:S03]  /*d840*/  IADD3 R12, R2, UR8, RZ ;  /* 0x00000008020c7c10 */ /* 0x000fc6000fffe0ff */
[----:B------:R-:W-:-:S05]  /*d850*/  FFMA R13, R54, UR13, R13 ;  /* 0x0000000d360d7c23 */ /* 0x000fca000800000d */
[----:B------:R-:W-:-:S04]  /*d860*/  F2FP.BF16.F32.PACK_AB R13, RZ, R13 ;  /* 0x0000000dff0d723e */ /* 0x000fc800000010ff */
[----:B------:R-:W-:Y:S01]  /*d870*/  PRMT R14, R13, 0x7610, R14 ;  /* 0x000076100d0e7816 */ /* 0x000fe2000000000e */
[----:B------:R-:W-:-:S05]  /*d880*/  @P2 IMAD.MOV.U32 R13, RZ, RZ, R11 ;  /* 0x000000ffff0d2224 */ /* 0x000fca00078e000b */
[----:B------:R0:W-:Y:S01]  /*d890*/  @P2 STG.E.U16 desc[UR14][R12.64+0x70], R14 ;  /* 0x0000700e0c002986 */ /* 0x0001e2000c10150e */
[----:B------:R-:W-:Y:S05]  /*d8a0*/  @!P3 BRA `(.L_x_466) ;  /* 0x000000000004b947 */ /* 0x000fea0003800000 */
[----:B------:R0:W5:Y:S02]  /*d8b0*/  LDG.E.LTC128B.U16 R15, desc[UR14][R8.64+0x72] ;  /* 0x0000720e080f7981 */ /* 0x000164000c1e1520 */
.L_x_466:
[----:B------:R-:W-:Y:S05]  /*d8c0*/  BSYNC B0 ;  /* 0x0000000000007941 */ /* 0x000fea0003800000 */
.L_x_465:
        /* <DEDUP_REMOVED lines=12> */
.L_x_468:
[----:B------:R-:W-:Y:S05]  /*d990*/  BSYNC B0 ;  /* 0x0000000000007941 */ /* 0x000fea0003800000 */
.L_x_467:
        /* <DEDUP_REMOVED lines=12> */
.L_x_470:
[----:B------:R-:W-:Y:S05]  /*da60*/  BSYNC B0 ;  /* 0x0000000000007941 */ /* 0x000fea0003800000 */
.L_x_469:
        /* <DEDUP_REMOVED lines=12> */
.L_x_472:
[----:B------:R-:W-:Y:S05]  /*db30*/  BSYNC B0 ;  /* 0x0000000000007941 */ /* 0x000fea0003800000 */
.L_x_471:
[----:B0----5:R-:W-:Y:S01]  /*db40*/  IMAD.U32 R12, R15, 0x10000, RZ ;  /* 0x000100000f0c7824 */ /* 0x021fe200078e00ff */
[----:B------:R-:W-:Y:S01]  /*db50*/  ISETP.GT.AND P3, PT, R0, 0x41, P1 ;  /* 0x000000410000780c */ /* 0x000fe20000f64270 */
[----:B------:R-:W-:Y:S02]  /*db60*/  BSSY B0, `(.L_x_473) ;  /* 0x000000a000007945 */ /* 0x000fe40003800000 */
[----:B------:R-:W-:Y:S01]  /*db70*/  FMUL R13, R12, UR16 ;  /* 0x000000100c0d7c20 */ /* 0x000fe20008400000 */
[----:B------:R-:W-:-:S03]  /*db80*/  VIADD R12, R2, UR8 ;  /* 0x00000008020c7c36 */ /* 0x000fc60008000000 */
[----:B------:R-:W-:-:S05]  /*db90*/  FFMA R13, R58, UR13, R13 ;  /* 0x0000000d3a0d7c23 */ /* 0x000fca000800000d */
[----:B------:R-:W-:-:S04]  /*dba0*/  F2FP.BF16.F32.PACK_AB R13, RZ, R13 ;  /* 0x0000000dff0d723e */ /* 0x000fc800000010ff */
[----:B------:R-:W-:Y:S01]  /*dbb0*/  PRMT R14, R13, 0x7610, R14 ;  /* 0x000076100d0e7816 */ /* 0x000fe2000000000e */
[----:B------:R-:W-:-:S05]  /*dbc0*/  @P2 IMAD.MOV.U32 R13, RZ, RZ, R11 ;  /* 0x000000ffff0d2224 */ /* 0x000fca00078e000b */
[----:B------:R0:W-:Y:S01]  /*dbd0*/  @P2 STG.E.U16 desc[UR14][R12.64+0x80], R14 ;  /* 0x0000800e0c002986 */ /* 0x0001e2000c10150e */
[----:B------:R-:W-:Y:S05]  /*dbe0*/  @!P3 BRA `(.L_x_474) ;  /* 0x000000000004b947 */ /* 0x000fea0003800000 */
[----:B------:R0:W5:Y:S02]  /*dbf0*/  LDG.E.LTC128B.U16 R15, desc[UR14][R8.64+0x82] ;  /* 0x0000820e080f7981 */ /* 0x000164000c1e1520 */
.L_x_474:
[----:B------:R-:W-:Y:S05]  /*dc00*/  BSYNC B0 ;  /* 0x0000000000007941 */ /* 0x000fea0003800000 */
.L_x_473:
        /* <DEDUP_REMOVED lines=12> */
.L_x_476:
[----:B------:R-:W-:Y:S05]  /*dcd0*/  BSYNC B0 ;  /* 0x0000000000007941 */ /* 0x000fea0003800000 */
.L_x_475:
        /* <DEDUP_REMOVED lines=12> */
.L_x_478:
[----:B------:R-:W-:Y:S05]  /*dda0*/  BSYNC B0 ;  /* 0x0000000000007941 */ /* 0x000fea0003800000 */
.L_x_477:
        /* <DEDUP_REMOVED lines=12> */
.L_x_480:
[----:B------:R-:W-:Y:S05]  /*de70*/  BSYNC B0 ;  /* 0x0000000000007941 */ /* 0x000fea0003800000 */
.L_x_479:
        /* <DEDUP_REMOVED lines=12> */
.L_x_482:
[----:B------:R-:W-:Y:S05]  /*df40*/  BSYNC B0 ;  /* 0x0000000000007941 */ /* 0x000fea0003800000 */
.L_x_481:
        /* <DEDUP_REMOVED lines=12> */
.L_x_484:
[----:B------:R-:W-:Y:S05]  /*e010*/  BSYNC B0 ;  /* 0x0000000000007941 */ /* 0x000fea0003800000 */
.L_x_483:
        /* <DEDUP_REMOVED lines=12> */
.L_x_486:
[----:B------:R-:W-:Y:S05]  /*e0e0*/  BSYNC B0 ;  /* 0x0000000000007941 */ /* 0x000fea0003800000 */
.L_x_485:
[----:B0----5:R-:W-:Y:S01]  /*e0f0*/  IMAD.U32 R12, R15, 0x10000, RZ ;  /* 0x000100000f0c7824 */ /* 0x021fe200078e00ff */
[----:B------:R-:W-:Y:S01]  /*e100*/  @P3 MOV R13, R7 ;  /* 0x00000007000d3202 */ /* 0x000fe20000000f00 */
[----:B------:R-:W-:Y:S01]  /*e110*/  BSSY B0, `(.L_x_487) ;  /* 0x000000a000007945 */ /* 0x000fe20003800000 */
[----:B------:R-:W-:Y:S01]  /*e120*/  ISETP.GT.AND P2, PT, R0, 0x50, P1 ;  /* 0x000000500000780c */ /* 0x000fe20000f44270 */
        /* <DEDUP_REMOVED lines=8> */
.L_x_488:
[----:B------:R-:W-:Y:S05]  /*e1b0*/  BSYNC B0 ;  /* 0x0000000000007941 */ /* 0x000fea0003800000 */
.L_x_487:
        /* <DEDUP_REMOVED lines=12> */
.L_x_490:
[----:B------:R-:W-:Y:S05]  /*e280*/  BSYNC B0 ;  /* 0x0000000000007941 */ /* 0x000fea0003800000 */
.L_x_489:
        /* <DEDUP_REMOVED lines=12> */
.L_x_492:
[----:B------:R-:W-:Y:S05]  /*e350*/  BSYNC B0 ;  /* 0x0000000000007941 */ /* 0x000fea0003800000 */
.L_x_491:
        /* <DEDUP_REMOVED lines=12> */
.L_x_494:
[----:B------:R-:W-:Y:S05]  /*e420*/  BSYNC B0 ;  /* 0x0000000000007941 */ /* 0x000fea0003800000 */
.L_x_493:
        /* <DEDUP_REMOVED lines=12> */
.L_x_496:
[----:B------:R-:W-:Y:S05]  /*e4f0*/  BSYNC B0 ;  /* 0x0000000000007941 */ /* 0x000fea0003800000 */
.L_x_495:
        /* <DEDUP_REMOVED lines=12> */
.L_x_498:
[----:B------:R-:W-:Y:S05]  /*e5c0*/  BSYNC B0 ;  /* 0x0000000000007941 */ /* 0x000fea0003800000 */
.L_x_497:
[----:B0----5:R-:W-:Y:S01]  /*e5d0*/  IMAD.U32 R12, R15, 0x10000, RZ ;  /* 0x000100000f0c7824 */ /* 0x021fe200078e00ff */
[----:B------:R-:W-:Y:S01]  /*e5e0*/  ISETP.GT.AND P2, PT, R0, 0x60, P0 ;  /* 0x000000600000780c */ /* 0x000fe20000744270 */
[----:B------:R-:W-:Y:S02]  /*e5f0*/  BSSY B0, `(.L_x_499) ;  /* 0x000000a000007945 */ /* 0x000fe40003800000 */
[----:B------:R-:W-:-:S04]  /*e600*/  FMUL R12, R12, UR16 ;  /* 0x000000100c0c7c20 */ /* 0x000fc80008400000 */
[----:B------:R-:W-:-:S05]  /*e610*/  FFMA R12, R71, UR13, R12 ;  /* 0x0000000d470c7c23 */ /* 0x000fca000800000c */
[----:B------:R-:W-:Y:S02]  /*e620*/  F2FP.BF16.F32.PACK_AB R13, RZ, R12 ;  /* 0x0000000cff0d723e */ /* 0x000fe400000010ff */
[----:B------:R-:W-:Y:S02]  /*e630*/  IADD3 R12, R2, UR8, RZ ;  /* 0x00000008020c7c10 */ /* 0x000fe4000fffe0ff */
[----:B------:R-:W-:Y:S01]  /*e640*/  PRMT R14, R13, 0x7610, R14 ;  /* 0x000076100d0e7816 */ /* 0x000fe2000000000e */
[----:B------:R-:W-:-:S05]  /*e650*/  @P3 IMAD.MOV.U32 R13, RZ, RZ, R11 ;  /* 0x000000ffff0d3224 */ /* 0x000fca00078e000b */
[----:B------:R0:W-:Y:S01]  /*e660*/  @P3 STG.E.U16 desc[UR14][R12.64+0xb2], R14 ;  /* 0x0000b20e0c003986 */ /* 0x0001e2000c10150e */
[----:B------:R-:W-:Y:S05]  /*e670*/  @!P2 BRA `(.L_x_500) ;  /* 0x000000000004a947 */ /* 0x000fea0003800000 */
[----:B------:R0:W5:Y:S02]  /*e680*/  LDG.E.LTC128B.U16 R15, desc[UR14][R4.64+0xc0] ;  /* 0x0000c00e040f7981 */ /* 0x000164000c1e1520 */
.L_x_500:
[----:B------:R-:W-:Y:S05]  /*e690*/  BSYNC B0 ;  /* 0x0000000000007941 */ /* 0x000fea0003800000 */
.L_x_499:
        /* <DEDUP_REMOVED lines=12> */
.L_x_502:
[----:B------:R-:W-:Y:S05]  /*e760*/  BSYNC B0 ;  /* 0x0000000000007941 */ /* 0x000fea0003800000 */
.L_x_501:
        /* <DEDUP_REMOVED lines=12> */
.L_x_504:
[----:B------:R-:W-:Y:S05]  /*e830*/  BSYNC B0 ;  /* 0x0000000000007941 */ /* 0x000fea0003800000 */
.L_x_503:
        /* <DEDUP_REMOVED lines=12> */
.L_x_506:
[----:B------:R-:W-:Y:S05]  /*e900*/  BSYNC B0 ;  /* 0x0000000000007941 */ /* 0x000fea0003800000 */
.L_x_505:
        /* <DEDUP_REMOVED lines=12> */
.L_x_508:
[----:B------:R-:W-:Y:S05]  /*e9d0*/  BSYNC B0 ;  /* 0x0000000000007941 */ /* 0x000fea0003800000 */
.L_x_507:
        /* <DEDUP_REMOVED lines=12> */
.L_x_510:
[----:B------:R-:W-:Y:S05]  /*eaa0*/  BSYNC B0 ;  /* 0x0000000000007941 */ /* 0x000fea0003800000 */
.L_x_509:
[----:B0----5:R-:W-:Y:S01]  /*eab0*/  SHF.L.U32 R12, R15, 0x10, RZ ;  /* 0x000000100f0c7819 */ /* 0x021fe200000006ff */
[----:B------:R-:W-:Y:S01]  /*eac0*/  @P3 IMAD.MOV.U32 R13, RZ, RZ, R7 ;  /* 0x000000ffff0d3224 */ /* 0x000fe200078e0007 */
[----:B------:R-:W-:Y:S01]  /*ead0*/  ISETP.GT.AND P2, PT, R0, 0x68, P1 ;  /* 0x000000680000780c */ /* 0x000fe20000f44270 */
[----:B------:R-:W-:Y:S02]  /*eae0*/  BSSY B0, `(.L_x_511) ;  /* 0x0000009000007945 */ /* 0x000fe40003800000 */
        /* <DEDUP_REMOVED lines=8> */
.L_x_512:
[----:B------:R-:W-:Y:S05]  /*eb70*/  BSYNC B0 ;  /* 0x0000000000007941 */ /* 0x000fea0003800000 */
.L_x_511:
        /* <DEDUP_REMOVED lines=12> */
.L_x_514:
[----:B------:R-:W-:Y:S05]  /*ec40*/  BSYNC B0 ;  /* 0x0000000000007941 */ /* 0x000fea0003800000 */
.L_x_513:
        /* <DEDUP_REMOVED lines=12> */
.L_x_516:
[----:B------:R-:W-:Y:S05]  /*ed10*/  BSYNC B0 ;  /* 0x0000000000007941 */ /* 0x000fea0003800000 */
.L_x_515:
        /* <DEDUP_REMOVED lines=12> */
.L_x_518:
[----:B------:R-:W-:Y:S05]  /*ede0*/  BSYNC B0 ;  /* 0x0000000000007941 */ /* 0x000fea0003800000 */
.L_x_517:
        /* <DEDUP_REMOVED lines=12> */
.L_x_520:
[----:B------:R-:W-:Y:S05]  /*eeb0*/  BSYNC B0 ;  /* 0x0000000000007941 */ /* 0x000fea0003800000 */
.L_x_519:
[----:B0----5:R-:W-:Y:S01]  /*eec0*/  IMAD.U32 R12, R15, 0x10000, RZ ;  /* 0x000100000f0c7824 */ /* 0x021fe200078e00ff */
[----:B------:R-:W-:Y:S01]  /*eed0*/  ISETP.GT.AND P3, PT, R0, 0x71, P1 ;  /* 0x000000710000780c */ /* 0x000fe20000f64270 */
[----:B------:R-:W-:Y:S02]  /*eee0*/  BSSY B0, `(.L_x_521) ;  /* 0x000000a000007945 */ /* 0x000fe40003800000 */
[----:B------:R-:W-:Y:S01]  /*eef0*/  FMUL R13, R12, UR16 ;  /* 0x000000100c0d7c20 */ /* 0x000fe20008400000 */
[----:B------:R-:W-:-:S03]  /*ef00*/  VIADD R12, R2, UR8 ;  /* 0x00000008020c7c36 */ /* 0x000fc60008000000 */
[----:B------:R-:W-:-:S05]  /*ef10*/  FFMA R13, R82, UR13, R13 ;  /* 0x0000000d520d7c23 */ /* 0x000fca000800000d */
[----:B------:R-:W-:-:S04]  /*ef20*/  F2FP.BF16.F32.PACK_AB R13, RZ, R13 ;  /* 0x0000000dff0d723e */ /* 0x000fc800000010ff */
[----:B------:R-:W-:Y:S02]  /*ef30*/  PRMT R14, R13, 0x7610, R14 ;  /* 0x000076100d0e7816 */ /* 0x000fe4000000000e */
[----:B------:R-:W-:-:S05]  /*ef40*/  @P2 MOV R13, R11 ;  /* 0x0000000b000d2202 */ /* 0x000fca0000000f00 */
[----:B------:R0:W-:Y:S01]  /*ef50*/  @P2 STG.E.U16 desc[UR14][R12.64+0xe0], R14 ;  /* 0x0000e00e0c002986 */ /* 0x0001e2000c10150e */
[----:B------:R-:W-:Y:S05]  /*ef60*/  @!P3 BRA `(.L_x_522) ;  /* 0x000000000004b947 */ /* 0x000fea0003800000 */
[----:B------:R0:W5:Y:S02]  /*ef70*/  LDG.E.LTC128B.U16 R15, desc[UR14][R8.64+0xe2] ;  /* 0x0000e20e080f7981 */ /* 0x000164000c1e1520 */
.L_x_522:
[----:B------:R-:W-:Y:S05]  /*ef80*/  BSYNC B0 ;  /* 0x0000000000007941 */ /* 0x000fea0003800000 */
.L_x_521:
        /* <DEDUP_REMOVED lines=12> */
.L_x_524:
[----:B------:R-:W-:Y:S05]  /*f050*/  BSYNC B0 ;  /* 0x0000000000007941 */ /* 0x000fea0003800000 */
.L_x_523:
        /* <DEDUP_REMOVED lines=12> */
.L_x_526:
[----:B------:R-:W-:Y:S05]  /*f120*/  BSYNC B0 ;  /* 0x0000000000007941 */ /* 0x000fea0003800000 */
.L_x_525:
[----:B01--45:R-:W-:Y:S01]  /*f130*/  IMAD.U32 R4, R15, 0x10000, RZ ;  /* 0x000100000f047824 */ /* 0x033fe200078e00ff */
[----:B------:R-:W-:Y:S01]  /*f140*/  ISETP.GT.AND P2, PT, R0, 0x78, P1 ;  /* 0x000000780000780c */ /* 0x000fe20000f44270 */
[----:B------:R-:W-:Y:S01]  /*f150*/  @P0 IMAD.MOV.U32 R6, RZ, RZ, R2 ;  /* 0x000000ffff060224 */ /* 0x000fe200078e0002 */
[----:B------:R-:W-:Y:S01]  /*f160*/  BSSY B0, `(.L_x_527) ;  /* 0x0000007000007945 */ /* 0x000fe20003800000 */
[----:B------:R-:W-:-:S04]  /*f170*/  FMUL R4, R4, UR16 ;  /* 0x0000001004047c20 */ /* 0x000fc80008400000 */
[----:B------:R-:W-:-:S05]  /*f180*/  FFMA R4, R85, UR13, R4 ;  /* 0x0000000d55047c23 */ /* 0x000fca0008000004 */
[----:B------:R-:W-:-:S05]  /*f190*/  F2FP.BF16.F32.PACK_AB R4, RZ, R4 ;  /* 0x00000004ff04723e */ /* 0x000fca00000010ff */
[----:B------:R0:W-:Y:S01]  /*f1a0*/  @P0 STG.E.U16 desc[UR14][R6.64+0xf2], R4 ;  /* 0x0000f20406000986 */ /* 0x0001e2000c10150e */
[----:B------:R-:W-:Y:S05]  /*f1b0*/  @!P2 BRA `(.L_x_528) ;  /* 0x000000000004a947 */ /* 0x000fea0003800000 */
[----:B------:R1:W5:Y:S02]  /*f1c0*/  LDG.E.LTC128B.U16 R15, desc[UR14][R8.64+0xf0] ;  /* 0x0000f00e080f7981 */ /* 0x000364000c1e1520 */
.L_x_528:
[----:B------:R-:W-:Y:S05]  /*f1d0*/  BSYNC B0 ;  /* 0x0000000000007941 */ /* 0x000fea0003800000 */
.L_x_527:
        /* <DEDUP_REMOVED lines=12> */
.L_x_530:
[----:B------:R-:W-:Y:S05]  /*f2a0*/  BSYNC B0 ;  /* 0x0000000000007941 */ /* 0x000fea0003800000 */
.L_x_529:
[----:B-----5:R-:W-:Y:S02]  /*f2b0*/  IMAD.U32 R15, R15, 0x10000, RZ ;  /* 0x000100000f0f7824 */ /* 0x020fe400078e00ff */
[----:B------:R-:W-:Y:S02]  /*f2c0*/  VIADD R2, R2, UR8 ;  /* 0x0000000802027c36 */ /* 0x000fe40008000000 */
[----:B0-----:R-:W-:-:S04]  /*f2d0*/  FMUL R0, R15, UR16 ;  /* 0x000000100f007c20 */ /* 0x001fc80008400000 */
[----:B------:R-:W-:Y:S01]  /*f2e0*/  FFMA R0, R87, UR13, R0 ;  /* 0x0000000d57007c23 */ /* 0x000fe20008000000 */
[----:B------:R-:W-:Y:S06]  /*f2f0*/  @!P1 EXIT ;  /* 0x000000000000994d */ /* 0x000fec0003800000 */
[----:B------:R-:W-:Y:S01]  /*f300*/  F2FP.BF16.F32.PACK_AB R0, RZ, R0 ;  /* 0x00000000ff00723e */ /* 0x000fe200000010ff */
[----:B------:R-:W-:-:S05]  /*f310*/  IMAD.MOV.U32 R3, RZ, RZ, R11 ;  /* 0x000000ffff037224 */ /* 0x000fca00078e000b */
[----:B------:R-:W-:Y:S01]  /*f320*/  STG.E.U16 desc[UR14][R2.64+0xf2], R0 ;  /* 0x0000f20002007986 */ /* 0x000fe2000c10150e */
[----:B------:R-:W-:Y:S05]  /*f330*/  EXIT ;  /* 0x000000000000794d */ /* 0x000fea0003800000 */
.L_x_28:
[----:B------:R-:W2:Y:S01]  /*f340*/  LDL.LU R7, [R1+0x8] ;  /* 0x0000080001077983 */ /* 0x000ea20000300800 */
[----:B------:R-:W-:-:S03]  /*f350*/  ULDC.64 UR6, c[0x0][0x5c8] ;  /* 0x0001720000067ab9 */ /* 0x000fc60000000a00 */
[----:B-1----:R-:W3:Y:S04]  /*f360*/  LDL.LU R6, [R1+0xc] ;  /* 0x00000c0001067983 */ /* 0x002ee80000300800 */
[----:B------:R-:W4:Y:S04]  /*f370*/  LDL.LU R8, [R1+0x18] ;  /* 0x0000180001087983 */ /* 0x000f280000300800 */
[----:B------:R-:W5:Y:S04]  /*f380*/  LDL.LU R252, [R1+0x4c] ;  /* 0x00004c0001fc7983 */ /* 0x000f680000300800 */
        /* <DEDUP_REMOVED lines=35> */
[----:B------:R-:W5:Y:S01]  /*f5c0*/  LDL.LU R232, [R1+0xdc] ;  /* 0x0000dc0001e87983 */ /* 0x000f620000300800 */
[----:B------:R-:W-:-:S03]  /*f5d0*/  LEA R2, P2, R4, UR6, 0x1 ;  /* 0x0000000604027c11 */ /* 0x000fc6000f8408ff */
[----:B------:R-:W5:Y:S04]  /*f5e0*/  LDL.LU R231, [R1+0xe0] ;  /* 0x0000e00001e77983 */ /* 0x000f680000300800 */
[----:B------:R-:W5:Y:S04]  /*f5f0*/  LDL.LU R233, [R1+0xe4] ;  /* 0x0000e40001e97983 */ /* 0x000f680000300800 */
[----:B------:R-:W5:Y:S04]  /*f600*/  LDL.LU R234, [R1+0xe8] ;  /* 0x0000e80001ea7983 */ /* 0x000f680000300800 */
[----:B------:R-:W5:Y:S01]  /*f610*/  LDL.LU R235, [R1+0xec] ;  /* 0x0000ec0001eb7983 */ /* 0x000f620000300800 */
[----:B------:R-:W-:-:S03]  /*f620*/  LEA.HI.X R3, R4, UR7, R3, 0x1, P2 ;  /* 0x0000000704037c11 */ /* 0x000fc600090f0c03 */
[----:B------:R-:W5:Y:S04]  /*f630*/  LDL.LU R236, [R1+0xf0] ;  /* 0x0000f00001ec7983 */ /* 0x000f680000300800 */
[----:B------:R-:W5:Y:S04]  /*f640*/  LDL.LU R237, [R1+0xf4] ;  /* 0x0000f40001ed7983 */ /* 0x000f680000300800 */
[----:B------:R-:W5:Y:S04]  /*f650*/  LDL.LU R238, [R1+0xf8] ;  /* 0x0000f80001ee7983 */ /* 0x000f680000300800 */
[----:B------:R-:W5:Y:S04]  /*f660*/  LDL.LU R239, [R1+0xfc] ;  /* 0x0000fc0001ef7983 */ /* 0x000f680000300800 */
[----:B------:R-:W4:Y:S04]  /*f670*/  LDL.LU R4, [R1+0x4] ;  /* 0x0000040001047983 */ /* 0x000f280000300800 */
[----:B------:R-:W5:Y:S01]  /*f680*/  LDL.LU R5, [R1] ;  /* 0x0000000001057983 */ /* 0x000f620000300800 */
[----:B------:R-:W-:Y:S01]  /*f690*/  ISETP.GT.AND P2, PT, R0, 0x1, P0 ;  /* 0x000000010000780c */ /* 0x000fe20000744270 */
[----:B------:R-:W-:-:S02]  /*f6a0*/  USHF.L.U32 UR9, UR4, 0x1, URZ ;  /* 0x0000000104097899 */ /* 0x000fc4000800063f */
[----:B------:R-:W-:Y:S01]  /*f6b0*/  USHF.L.U64.HI UR8, UR4, 0x1, UR5 ;  /* 0x0000000104087899 */ /* 0x000fe20008010205 */
[----:B--2---:R-:W-:Y:S01]  /*f6c0*/  FMUL R7, R7, UR13 ;  /* 0x0000000d07077c20 */ /* 0x004fe20008400000 */
[----:B---3--:R-:W-:-:S04]  /*f6d0*/  FMUL R6, R6, UR13 ;  /* 0x0000000d06067c20 */ /* 0x008fc80008400000 */
[----:B------:R-:W-:Y:S02]  /*f6e0*/  F2FP.BF16.F32.PACK_AB R7, RZ, R7 ;  /* 0x00000007ff07723e */ /* 0x000fe400000010ff */
[----:B------:R-:W-:Y:S01]  /*f6f0*/  F2FP.BF16.F32.PACK_AB R6, RZ, R6 ;  /* 0x00000006ff06723e */ /* 0x000fe200000010ff */
[----:B----4-:R-:W-:Y:S01]  /*f700*/  FMUL R4, R4, UR13 ;  /* 0x0000000d04047c20 */ /* 0x010fe20008400000 */
[----:B-----5:R-:W-:-:S04]  /*f710*/  FMUL R5, R5, UR13 ;  /* 0x0000000d05057c20 */ /* 0x020fc80008400000 */
[----:B------:R-:W-:Y:S02]  /*f720*/  F2FP.BF16.F32.PACK_AB R4, RZ, R4 ;  /* 0x00000004ff04723e */ /* 0x000fe400000010ff */
[----:B------:R-:W-:-:S03]  /*f730*/  F2FP.BF16.F32.PACK_AB R5, RZ, R5 ;  /* 0x00000005ff05723e */ /* 0x000fc600000010ff */
[----:B------:R1:W-:Y:S04]  /*f740*/  @P2 STG.E.U16 desc[UR14][R2.64+0x2], R4 ;  /* 0x0000020402002986 */ /* 0x0003e8000c10150e */
[----:B------:R2:W-:Y:S01]  /*f750*/  @P1 STG.E.U16 desc[UR14][R2.64], R5 ;  /* 0x0000000502001986 */ /* 0x0005e2000c10150e */
[----:B------:R-:W-:-:S04]  /*f760*/  ISETP.GT.AND P1, PT, R14, 0x8, PT ;  /* 0x000000080e00780c */ /* 0x000fc80003f24270 */
[----:B------:R-:W-:Y:S02]  /*f770*/  ISETP.GT.AND P2, PT, R0, RZ, P1 ;  /* 0x000000ff0000720c */ /* 0x000fe40000f44270 */
[----:B-1----:R-:W-:-:S04]  /*f780*/  IADD3 R4, P3, R2, UR9, RZ ;  /* 0x0000000902047c10 */ /* 0x002fc8000ff7e0ff */
[----:B--2---:R-:W-:-:S07]  /*f790*/  IADD3.X R5, R3, UR8, RZ, P3, !PT ;  /* 0x0000000803057c10 */ /* 0x004fce0009ffe4ff */
[----:B------:R1:W-:Y:S01]  /*f7a0*/  @P2 STG.E.U16 desc[UR14][R4.64], R7 ;  /* 0x0000000704002986 */ /* 0x0003e2000c10150e */
[----:B------:R-:W-:-:S03]  /*f7b0*/  ISETP.GT.AND P2, PT, R0, 0x1, P1 ;  /* 0x000000010000780c */ /* 0x000fc60000f44270 */
[----:B-1----:R-:W2:Y:S10]  /*f7c0*/  LDL.LU R7, [R1+0x14] ;  /* 0x0000140001077983 */ /* 0x002eb40000300800 */
[----:B------:R1:W-:Y:S04]  /*f7d0*/  @P2 STG.E.U16 desc[UR14][R4.64+0x2], R6 ;  /* 0x0000020604002986 */ /* 0x0003e8000c10150e */
[----:B-1----:R-:W3:Y:S01]  /*f7e0*/  LDL.LU R6, [R1+0x10] ;  /* 0x0000100001067983 */ /* 0x002ee20000300800 */
[----:B------:R-:W-:Y:S01]  /*f7f0*/  ISETP.GT.AND P2, PT, R0, 0x8, P0 ;  /* 0x000000080000780c */ /* 0x000fe20000744270 */
[----:B------:R-:W-:Y:S01]  /*f800*/  FMUL R8, R8, UR13 ;  /* 0x0000000d08087c20 */ /* 0x000fe20008400000 */
[----:B------:R-:W-:-:S02]  /*f810*/  ISETP.GT.AND P3, PT, R0, 0x9, P0 ;  /* 0x000000090000780c */ /* 0x000fc40000764270 */
[----:B------:R-:W-:Y:S01]  /*f820*/  ISETP.GT.AND P4, PT, R0, 0x8, P1 ;  /* 0x000000080000780c */ /* 0x000fe20000f84270 */
[----:B--2---:R-:W-:-:S05]  /*f830*/  FMUL R7, R7, UR13 ;  /* 0x0000000d07077c20 */ /* 0x004fca0008400000 */
[----:B------:R-:W-:Y:S01]  /*f840*/  F2FP.BF16.F32.PACK_AB R7, RZ, R7 ;  /* 0x00000007ff07723e */ /* 0x000fe200000010ff */
[----:B---3--:R-:W-:-:S05]  /*f850*/  FMUL R6, R6, UR13 ;  /* 0x0000000d06067c20 */ /* 0x008fca0008400000 */
[----:B------:R-:W-:-:S04]  /*f860*/  F2FP.BF16.F32.PACK_AB R6, RZ, R6 ;  /* 0x00000006ff06723e */ /* 0x000fc800000010ff */
[----:B------:R-:W-:Y:S02]  /*f870*/  PRMT R9, R6, 0x7610, R9 ;  /* 0x0000761006097816 */ /* 0x000fe40000000009 */
[----:B------:R-:W-:Y:S01]  /*f880*/  F2FP.BF16.F32.PACK_AB R6, RZ, R8 ;  /* 0x00000008ff06723e */ /* 0x000fe200000010ff */
[----:B------:R1:W-:Y:S04]  /*f890*/  @P3 STG.E.U16 desc[UR14][R2.64+0x12], R7 ;  /* 0x0000120702003986 */ /* 0x0003e8000c10150e */
[----:B------:R-:W2:Y:S04]  /*f8a0*/  LDL.LU R8, [R1+0x28] ;  /* 0x0000280001087983 */ /* 0x000ea80000300800 */
[----:B------:R-:W-:Y:S04]  /*f8b0*/  @P2 STG.E.U16 desc[UR14][R2.64+0x10], R9 ;  /* 0x0000100902002986 */ /* 0x000fe8000c10150e */
[----:B-1----:R-:W3:Y:S04]  /*f8c0*/  LDL.LU R7, [R1+0x24] ;  /* 0x0000240001077983 */ /* 0x002ee80000300800 */
[----:B------:R1:W-:Y:S04]  /*f8d0*/  @P4 STG.E.U16 desc[UR14][R4.64+0x10], R6 ;  /* 0x0000100604004986 */ /* 0x0003e8000c10150e */
[----:B-1----:R-:W4:Y:S01]  /*f8e0*/  LDL.LU R6, [R1+0x1c] ;  /* 0x00001c0001067983 */ /* 0x002f220000300800 */
[----:B------:R-:W-:Y:S01]  /*f8f0*/  ISETP.GT.AND P2, PT, R0, 0x9, P1 ;  /* 0x000000090000780c */ /* 0x000fe20000f44270 */
[----:B----4-:R-:W-:-:S05]  /*f900*/  FMUL R6, R6, UR13 ;  /* 0x0000000d06067c20 */ /* 0x010fca0008400000 */
[----:B------:R-:W-:-:S07]  /*f910*/  F2FP.BF16.F32.PACK_AB R6, RZ, R6 ;  /* 0x00000006ff06723e */ /* 0x000fce00000010ff */
[----:B------:R1:W-:Y:S04]  /*f920*/  @P2 STG.E.U16 desc[UR14][R4.64+0x12], R6 ;  /* 0x0000120604002986 */ /* 0x0003e8000c10150e */
[----:B-1----:R-:W4:Y:S01]  /*f930*/  LDL.LU R6, [R1+0x20] ;  /* 0x0000200001067983 */ /* 0x002f220000300800 */
[----:B--2---:R-:W-:Y:S01]  /*f940*/  FMUL R8, R8, UR13 ;  /* 0x0000000d08087c20 */ /* 0x004fe20008400000 */
[C---:B------:R-:W-:Y:S01]  /*f950*/  ISETP.GT.AND P2, PT, R0.reuse, 0x10, P0 ;  /* 0x000000100000780c */ /* 0x040fe20000744270 */
[----:B---3--:R-:W-:Y:S01]  /*f960*/  FMUL R7, R7, UR13 ;  /* 0x0000000d07077c20 */ /* 0x008fe20008400000 */
[C---:B------:R-:W-:Y:S02]  /*f970*/  ISETP.GT.AND P3, PT, R0.reuse, 0x11, P0 ;  /* 0x000000110000780c */ /* 0x040fe40000764270 */
[----:B------:R-:W-:-:S02]  /*f980*/  ISETP.GT.AND P4, PT, R0, 0x10, P1 ;  /* 0x000000100000780c */ /* 0x000fc40000f84270 */
[----:B------:R-:W-:Y:S01]  /*f990*/  F2FP.BF16.F32.PACK_AB R7, RZ, R7 ;  /* 0x00000007ff07723e */ /* 0x000fe200000010ff */
[----:B----4-:R-:W-:-:S05]  /*f9a0*/  FMUL R6, R6, UR13 ;  /* 0x0000000d06067c20 */ /* 0x010fca0008400000 */
[----:B------:R-:W-:-:S04]  /*f9b0*/  F2FP.BF16.F32.PACK_AB R6, RZ, R6 ;  /* 0x00000006ff06723e */ /* 0x000fc800000010ff */
[----:B------:R-:W-:Y:S02]  /*f9c0*/  PRMT R9, R6, 0x7610, R9 ;  /* 0x0000761006097816 */ /* 0x000fe40000000009 */
[----:B------:R-:W-:Y:S02]  /*f9d0*/  F2FP.BF16.F32.PACK_AB R6, RZ, R8 ;  /* 0x00000008ff06723e */ /* 0x000fe400000010ff */
[----:B------:R-:W2:Y:S04]  /*f9e0*/  LDL.LU R8, [R1+0x2c] ;  /* 0x00002c0001087983 */ /* 0x000ea80000300800 */
[----:B------:R1:W-:Y:S01]  /*f9f0*/  @P2 STG.E.U16 desc[UR14][R2.64+0x20], R9 ;  /* 0x0000200902002986 */ /* 0x0003e2000c10150e */
[----:B------:R-:W-:-:S03]  /*fa00*/  ISETP.GT.AND P2, PT, R0, 0x11, P1 ;  /* 0x000000110000780c */ /* 0x000fc60000f44270 */
[----:B------:R-:W-:Y:S04]  /*fa10*/  @P3 STG.E.U16 desc[UR14][R2.64+0x22], R7 ;  /* 0x0000220702003986 */ /* 0x000fe8000c10150e */
[----:B------:R3:W-:Y:S04]  /*fa20*/  @P4 STG.E.U16 desc[UR14][R4.64+0x20], R6 ;  /* 0x0000200604004986 */ /* 0x0007e8000c10150e */
[----:B-1----:R-:W4:Y:S01]  /*fa30*/  LDL.LU R9, [R1+0x34] ;  /* 0x0000340001097983 */ /* 0x002f220000300800 */
[----:B--2---:R-:W-:-:S05]  /*fa40*/  FMUL R8, R8, UR13 ;  /* 0x0000000d08087c20 */ /* 0x004fca0008400000 */
[----:B------:R-:W-:-:S04]  /*fa50*/  F2FP.BF16.F32.PACK_AB R8, RZ, R8 ;  /* 0x00000008ff08723e */ /* 0x000fc800000010ff */
[----:B---3--:R-:W-:Y:S02]  /*fa60*/  PRMT R6, R8, 0x7610, R6 ;  /* 0x0000761008067816 */ /* 0x008fe40000000006 */
[----:B------:R-:W2:Y:S04]  /*fa70*/  LDL.LU R8, [R1+0x30] ;  /* 0x0000300001087983 */ /* 0x000ea80000300800 */
[----:B------:R1:W-:Y:S04]  /*fa80*/  @P2 STG.E.U16 desc[UR14][R4.64+0x22], R6 ;  /* 0x0000220604002986 */ /* 0x0003e8000c10150e */
[----:B-1----:R-:W3:Y:S01]  /*fa90*/  LDL.LU R6, [R1+0x3c] ;  /* 0x00003c0001067983 */ /* 0x002ee20000300800 */
[----:B------:R-:W-:Y:S01]  /*faa0*/  ISETP.GT.AND P2, PT, R0, 0x18, P0 ;  /* 0x000000180000780c */ /* 0x000fe20000744270 */
[----:B----4-:R-:W-:Y:S01]  /*fab0*/  FMUL R9, R9, UR13 ;  /* 0x0000000d09097c20 */ /* 0x010fe20008400000 */
[----:B--2---:R-:W-:-:S05]  /*fac0*/  FMUL R8, R8, UR13 ;  /* 0x0000000d08087c20 */ /* 0x004fca0008400000 */
[----:B------:R-:W-:Y:S02]  /*fad0*/  F2FP.BF16.F32.PACK_AB R7, RZ, R8 ;  /* 0x00000008ff07723e */ /* 0x000fe400000010ff */
[----:B------:R-:W-:Y:S02]  /*fae0*/  F2FP.BF16.F32.PACK_AB R8, RZ, R9 ;  /* 0x00000009ff08723e */ /* 0x000fe400000010ff */
[----:B------:R-:W2:Y:S01]  /*faf0*/  LDL.LU R9, [R1+0x38] ;  /* 0x0000380001097983 */ /* 0x000ea20000300800 */
[C---:B------:R-:W-:Y:S02]  /*fb00*/  ISETP.GT.AND P3, PT, R0.reuse, 0x19, P0 ;  /* 0x000000190000780c */ /* 0x040fe40000764270 */
[----:B------:R-:W-:Y:S01]  /*fb10*/  ISETP.GT.AND P4, PT, R0, 0x18, P1 ;  /* 0x000000180000780c */ /* 0x000fe20000f84270 */
[----:B------:R1:W-:Y:S01]  /*fb20*/  @P2 STG.E.U16 desc[UR14][R2.64+0x30], R7 ;  /* 0x0000300702002986 */ /* 0x0003e2000c10150e */
[----:B---3--:R-:W-:-:S05]  /*fb30*/  FMUL R6, R6, UR13 ;  /* 0x0000000d06067c20 */ /* 0x008fca0008400000 */
[----:B------:R-:W-:Y:S01]  /*fb40*/  F2FP.BF16.F32.PACK_AB R6, RZ, R6 ;  /* 0x00000006ff06723e */ /* 0x000fe200000010ff */
[----:B-1----:R-:W3:Y:S03]  /*fb50*/  LDL.LU R7, [R1+0x44] ;  /* 0x0000440001077983 */ /* 0x002ee60000300800 */
[----:B------:R-:W-:Y:S02]  /*fb60*/  PRMT R10, R6, 0x7610, R10 ;  /* 0x00007610060a7816 */ /* 0x000fe4000000000a */
[----:B------:R-:W4:Y:S04]  /*fb70*/  LDL.LU R6, [R1+0x40] ;  /* 0x0000400001067983 */ /* 0x000f280000300800 */
[----:B------:R1:W-:Y:S01]  /*fb80*/  @P3 STG.E.U16 desc[UR14][R2.64+0x32], R8 ;  /* 0x0000320802003986 */ /* 0x0003e2000c10150e */
[----:B------:R-:W-:-:S02]  /*fb90*/  ISETP.GT.AND P2, PT, R0, 0x19, P1 ;  /* 0x000000190000780c */ /* 0x000fc40000f44270 */
[----:B------:R-:W-:Y:S01]  /*fba0*/  ISETP.GT.AND P5, PT, R0, 0x30, P1 ;  /* 0x000000300000780c */ /* 0x000fe20000fa4270 */
[----:B------:R-:W-:Y:S01]  /*fbb0*/  FMUL R12, R12, UR13 ;  /* 0x0000000d0c0c7c20 */ /* 0x000fe20008400000 */
        /* <DEDUP_REMOVED lines=31> */
[----:B------:R-:W-:-:S02]  /*fdb0*/  USHF.L.U32 UR6, UR18, 0x6, URZ ;  /* 0x0000000612067899 */ /* 0x000fc4000800063f */
[----:B------:R-:W-:Y:S01]  /*fdc0*/  USHF.L.U64.HI UR7, UR18, 0x6, UR19 ;  /* 0x0000000612077899 */ /* 0x000fe20008010213 */
[----:B------:R-:W-:Y:S01]  /*fdd0*/  FMUL R152, R152, UR13 ;  /* 0x0000000d98987c20 */ /* 0x000fe20008400000 */
[----:B------:R-:W-:Y:S01]  /*fde0*/  FMUL R153, R153, UR13 ;  /* 0x0000000d99997c20 */ /* 0x000fe20008400000 */
[----:B------:R-:W-:Y:S01]  /*fdf0*/  FMUL R154, R154, UR13 ;  /* 0x0000000d9a9a7c20 */ /* 0x000fe20008400000 */
[----:B------:R-:W-:Y:S01]  /*fe00*/  FMUL R155, R155, UR13 ;  /* 0x0000000d9b9b7c20 */ /* 0x000fe20008400000 */
[----:B--2---:R-:W-:-:S05]  /*fe10*/  FMUL R9, R9, UR13 ;  /* 0x0000000d09097c20 */ /* 0x004fca0008400000 */
[----:B------:R-:W-:Y:S01]  /*fe20*/  F2FP.BF16.F32.PACK_AB R9, RZ, R9 ;  /* 0x00000009ff09723e */ /* 0x000fe200000010ff */
[----:B----4-:R-:W-:-:S05]  /*fe30*/  FMUL R6, R6, UR13 ;  /* 0x0000000d06067c20 */ /* 0x010fca0008400000 */
[----:B-1----:R-:W-:Y:S02]  /*fe40*/  F2FP.BF16.F32.PACK_AB R8, RZ, R6 ;  /* 0x00000006ff08723e */ /* 0x002fe400000010ff */
[----:B------:R-:W2:Y:S04]  /*fe50*/  LDL.LU R6, [R1+0x48] ;  /* 0x0000480001067983 */ /* 0x000ea80000300800 */
[----:B------:R1:W-:Y:S04]  /*fe60*/  @P4 STG.E.U16 desc[UR14][R4.64+0x30], R9 ;  /* 0x0000300904004986 */ /* 0x0003e8000c10150e */
[----:B------:R-:W-:Y:S01]  /*fe70*/  @P2 STG.E.U16 desc[UR14][R4.64+0x32], R10 ;  /* 0x0000320a04002986 */ /* 0x000fe2000c10150e */
[C---:B------:R-:W-:Y:S01]  /*fe80*/  ISETP.GT.AND P2, PT, R0.reuse, 0x20, P0 ;  /* 0x000000200000780c */ /* 0x040fe20000744270 */
[----:B---3--:R-:W-:Y:S01]  /*fe90*/  FMUL R7, R7, UR13 ;  /* 0x0000000d07077c20 */ /* 0x008fe20008400000 */
[----:B------:R-:W-:-:S02]  /*fea0*/  ISETP.GT.AND P3, PT, R0, 0x21, P0 ;  /* 0x000000210000780c */ /* 0x000fc40000764270 */
[----:B------:R-:W-:Y:S02]  /*feb0*/  ISETP.GT.AND P4, PT, R0, 0x20, P1 ;  /* 0x000000200000780c */ /* 0x000fe40000f84270 */
[----:B------:R-:W-:-:S07]  /*fec0*/  F2FP.BF16.F32.PACK_AB R7, RZ, R7 ;  /* 0x00000007ff07723e */ /* 0x000fce00000010ff */
[----:B------:R3:W-:Y:S01]  /*fed0*/  @P2 STG.E.U16 desc[UR14][R2.64+0x40], R8 ;  /* 0x0000400802002986 */ /* 0x0007e2000c10150e */
[----:B------:R-:W-:Y:S02]  /*fee0*/  ISETP.GT.AND P2, PT, R0, 0x21, P1 ;  /* 0x000000210000780c */ /* 0x000fe40000f44270 */
[----:B-1----:R-:W-:Y:S01]  /*fef0*/  PRMT R9, R7, 0x7610, R9 ;  /* 0x0000761007097816 */ /* 0x002fe20000000009 */
[----:B------:R-:W-:-:S04]  /*ff00*/  FMUL R7, R250, UR13 ;  /* 0x0000000dfa077c20 */ /* 0x000fc80008400000 */
[----:B------:R1:W-:Y:S01]  /*ff10*/  @P3 STG.E.U16 desc[UR14][R2.64+0x42], R9 ;  /* 0x0000420902003986 */ /* 0x0003e2000c10150e */
[----:B------:R-:W-:Y:S01]  /*ff20*/  ISETP.GT.AND P3, PT, R0, 0x29, P0 ;  /* 0x000000290000780c */ /* 0x000fe20000764270 */
[----:B---3--:R-:W-:Y:S01]  /*ff30*/  FMUL R8, R249, UR13 ;  /* 0x0000000df9087c20 */ /* 0x008fe20008400000 */
[----:B------:R-:W-:-:S04]  /*ff40*/  F2FP.BF16.F32.PACK_AB R7, RZ, R7 ;  /* 0x00000007ff07723e */ /* 0x000fc800000010ff */
[----:B------:R-:W-:Y:S02]  /*ff50*/  F2FP.BF16.F32.PACK_AB R8, RZ, R8 ;  /* 0x00000008ff08723e */ /* 0x000fe400000010ff */
[----:B------:R-:W-:Y:S02]  /*ff60*/  PRMT R15, R7, 0x7610, R15 ;  /* 0x00007610070f7816 */ /* 0x000fe4000000000f */
[----:B------:R-:W-:Y:S01]  /*ff70*/  PRMT R17, R8, 0x7610, R17 ;  /* 0x0000761008117816 */ /* 0x000fe20000000011 */
[----:B------:R-:W-:Y:S01]  /*ff80*/  FMUL R7, R247, UR13 ;  /* 0x0000000df7077c20 */ /* 0x000fe20008400000 */
[----:B------:R-:W-:-:S04]  /*ff90*/  FMUL R8, R246, UR13 ;  /* 0x0000000df6087c20 */ /* 0x000fc80008400000 */
[----:B------:R-:W-:Y:S02]  /*ffa0*/  F2FP.BF16.F32.PACK_AB R7, RZ, R7 ;  /* 0x00000007ff07723e */ /* 0x000fe400000010ff */
[----:B------:R-:W-:Y:S01]  /*ffb0*/  F2FP.BF16.F32.PACK_AB R8, RZ, R8 ;  /* 0x00000008ff08723e */ /* 0x000fe200000010ff */
[----:B-1----:R-:W-:Y:S01]  /*ffc0*/  FMUL R9, R245, UR13 ;  /* 0x0000000df5097c20 */ /* 0x002fe20008400000 */
[----:B------:R-:W-:-:S04]  /*ffd0*/  F2FP.BF16.F32.PACK_AB R12, RZ, R12 ;  /* 0x0000000cff0c723e */ /* 0x000fc800000010ff */
[----:B------:R-:W-:Y:S02]  /*ffe0*/  F2FP.BF16.F32.PACK_AB R9, RZ, R9 ;  /* 0x00000009ff09723e */ /* 0x000fe400000010ff */
[----:B------:R-:W-:Y:S02]  /*fff0*/  F2FP.BF16.F32.PACK_AB R16, RZ, R16 ;  /* 0x00000010ff10723e */ /* 0x000fe400000010ff */
[----:B------:R-:W-:Y:S02]  /*10000*/  F2FP.BF16.F32.PACK_AB R18, RZ, R18 ;  /* 0x00000012ff12723e */ /* 0x000fe400000010ff */
[----:B------:R-:W-:Y:S02]  /*10010*/  F2FP.BF16.F32.PACK_AB R20, RZ, R20 ;  /* 0x00000014ff14723e */ /* 0x000fe400000010ff */
[----:B------:R-:W-:Y:S02]  /*10020*/  F2FP.BF16.F32.PACK_AB R19, RZ, R19 ;  /* 0x00000013ff13723e */ /* 0x000fe400000010ff */
[----:B------:R-:W-:-:S02]  /*10030*/  F2FP.BF16.F32.PACK_AB R21, RZ, R21 ;  /* 0x00000015ff15723e */ /* 0x000fc400000010ff */
        /* <DEDUP_REMOVED lines=25> */
[----:B------:R-:W-:Y:S01]  /*101d0*/  F2FP.BF16.F32.PACK_AB R239, RZ, R239 ;  /* 0x000000efffef723e */ /* 0x000fe200000010ff */
[----:B--2---:R-:W-:-:S05]  /*101e0*/  FMUL R6, R6, UR13 ;  /* 0x0000000d06067c20 */ /* 0x004fca0008400000 */
[----:B------:R-:W-:-:S04]  /*101f0*/  F2FP.BF16.F32.PACK_AB R6, RZ, R6 ;  /* 0x00000006ff06723e */ /* 0x000fc800000010ff */
[----:B------:R-:W-:Y:S01]  /*10200*/  PRMT R10, R6, 0x7610, R10 ;  /* 0x00007610060a7816 */ /* 0x000fe2000000000a */
[----:B------:R-:W-:-:S05]  /*10210*/  FMUL R6, R252, UR13 ;  /* 0x0000000dfc067c20 */ /* 0x000fca0008400000 */
[----:B------:R-:W-:-:S04]  /*10220*/  F2FP.BF16.F32.PACK_AB R6, RZ, R6 ;  /* 0x00000006ff06723e */ /* 0x000fc800000010ff */
[----:B------:R-:W-:Y:S01]  /*10230*/  PRMT R11, R6, 0x7610, R11 ;  /* 0x00007610060b7816 */ /* 0x000fe2000000000b */
[----:B------:R1:W-:Y:S01]  /*10240*/  @P4 STG.E.U16 desc[UR14][R4.64+0x40], R10 ;  /* 0x0000400a04004986 */ /* 0x0003e2000c10150e */
[----:B------:R-:W-:-:S03]  /*10250*/  FMUL R6, R251, UR13 ;  /* 0x0000000dfb067c20 */ /* 0x000fc60008400000 */
[----:B------:R2:W-:Y:S01]  /*10260*/  @P2 STG.E.U16 desc[UR14][R4.64+0x42], R11 ;  /* 0x0000420b04002986 */ /* 0x0005e2000c10150e */
[C---:B------:R-:W-:Y:S02]  /*10270*/  ISETP.GT.AND P2, PT, R0.reuse, 0x28, P0 ;  /* 0x000000280000780c */ /* 0x040fe40000744270 */
[----:B------:R-:W-:Y:S02]  /*10280*/  ISETP.GT.AND P4, PT, R0, 0x28, P1 ;  /* 0x000000280000780c */ /* 0x000fe40000f84270 */
[----:B------:R-:W-:-:S04]  /*10290*/  F2FP.BF16.F32.PACK_AB R6, RZ, R6 ;  /* 0x00000006ff06723e */ /* 0x000fc800000010ff */
[----:B------:R-:W-:Y:S01]  /*102a0*/  PRMT R13, R6, 0x7610, R13 ;  /* 0x00007610060d7816 */ /* 0x000fe2000000000d */
[----:B------:R-:W-:Y:S01]  /*102b0*/  @P3 STG.E.U16 desc[UR14][R2.64+0x52], R15 ;  /* 0x0000520f02003986 */ /* 0x000fe2000c10150e */
[----:B------:R-:W-:-:S03]  /*102c0*/  ISETP.GT.AND P3, PT, R0, 0x30, P0 ;  /* 0x000000300000780c */ /* 0x000fc60000764270 */
[----:B------:R3:W-:Y:S01]  /*102d0*/  @P2 STG.E.U16 desc[UR14][R2.64+0x50], R13 ;  /* 0x0000500d02002986 */ /* 0x0007e2000c10150e */
[----:B------:R-:W-:Y:S01]  /*102e0*/  ISETP.GT.AND P2, PT, R0, 0x29, P1 ;  /* 0x000000290000780c */ /* 0x000fe20000f44270 */
[----:B------:R-:W-:Y:S02]  /*102f0*/  FMUL R6, R248, UR13 ;  /* 0x0000000df8067c20 */ /* 0x000fe40008400000 */
[----:B------:R4:W-:Y:S01]  /*10300*/  @P4 STG.E.U16 desc[UR14][R4.64+0x50], R17 ;  /* 0x0000501104004986 */ /* 0x0009e2000c10150e */
[----:B------:R-:W-:Y:S02]  /*10310*/  ISETP.GT.AND P4, PT, R0, 0x31, P0 ;  /* 0x000000310000780c */ /* 0x000fe40000784270 */
[----:B------:R-:W-:Y:S01]  /*10320*/  F2FP.BF16.F32.PACK_AB R6, RZ, R6 ;  /* 0x00000006ff06723e */ /* 0x000fe200000010ff */
[----:B-1----:R-:W-:Y:S01]  /*10330*/  FMUL R10, R244, UR13 ;  /* 0x0000000df40a7c20 */ /* 0x002fe20008400000 */
[----:B--2---:R-:W-:-:S05]  /*10340*/  FMUL R11, R243, UR13 ;  /* 0x0000000df30b7c20 */ /* 0x004fca0008400000 */
[----:B------:R-:W-:Y:S01]  /*10350*/  @P2 STG.E.U16 desc[UR14][R4.64+0x52], R6 ;  /* 0x0000520604002986 */ /* 0x000fe2000c10150e */
[----:B------:R-:W-:-:S03]  /*10360*/  ISETP.GT.AND P2, PT, R0, 0x31, P1 ;  /* 0x000000310000780c */ /* 0x000fc60000f44270 */
[----:B------:R-:W-:Y:S01]  /*10370*/  @P3 STG.E.U16 desc[UR14][R2.64+0x60], R7 ;  /* 0x0000600702003986 */ /* 0x000fe2000c10150e */
[----:B------:R-:W-:-:S03]  /*10380*/  ISETP.GT.AND P3, PT, R0, 0x38, P0 ;  /* 0x000000380000780c */ /* 0x000fc60000764270 */
[----:B------:R-:W-:Y:S01]  /*10390*/  @P4 STG.E.U16 desc[UR14][R2.64+0x62], R8 ;  /* 0x0000620802004986 */ /* 0x000fe2000c10150e */
[C---:B------:R-:W-:Y:S02]  /*103a0*/  ISETP.GT.AND P4, PT, R0.reuse, 0x39, P0 ;  /* 0x000000390000780c */ /* 0x040fe40000784270 */
[----:B------:R-:W-:Y:S02]  /*103b0*/  F2FP.BF16.F32.PACK_AB R10, RZ, R10 ;  /* 0x0000000aff0a723e */ /* 0x000fe400000010ff */
[----:B------:R-:W-:Y:S01]  /*103c0*/  F2FP.BF16.F32.PACK_AB R11, RZ, R11 ;  /* 0x0000000bff0b723e */ /* 0x000fe200000010ff */
[----:B------:R-:W-:Y:S01]  /*103d0*/  @P5 STG.E.U16 desc[UR14][R4.64+0x60], R9 ;  /* 0x0000600904005986 */ /* 0x000fe2000c10150e */
[----:B------:R-:W-:-:S03]  /*103e0*/  ISETP.GT.AND P5, PT, R0, 0x38, P1 ;  /* 0x000000380000780c */ /* 0x000fc60000fa4270 */
[----:B------:R-:W-:Y:S01]  /*103f0*/  @P2 STG.E.U16 desc[UR14][R4.64+0x62], R10 ;  /* 0x0000620a04002986 */ /* 0x000fe2000c10150e */
[----:B------:R-:W-:Y:S01]  /*10400*/  ISETP.GT.AND P2, PT, R0, 0x39, P1 ;  /* 0x000000390000780c */ /* 0x000fe20000f44270 */
[----:B---3--:R-:W-:Y:S02]  /*10410*/  FMUL R13, R242, UR13 ;  /* 0x0000000df20d7c20 */ /* 0x008fe40008400000 */
[----:B------:R-:W-:Y:S01]  /*10420*/  @P3 STG.E.U16 desc[UR14][R2.64+0x70], R11 ;  /* 0x0000700b02003986 */ /* 0x000fe2000c10150e */
[C---:B------:R-:W-:Y:S01]  /*10430*/  ISETP.GT.AND P3, PT, R0.reuse, 0x40, P0 ;  /* 0x000000400000780c */ /* 0x040fe20000764270 */
[----:B------:R-:W-:Y:S02]  /*10440*/  FMUL R15, R241, UR13 ;  /* 0x0000000df10f7c20 */ /* 0x000fe40008400000 */
[----:B------:R-:W-:Y:S01]  /*10450*/  @P4 STG.E.U16 desc[UR14][R2.64+0x72], R12 ;  /* 0x0000720c02004986 */ /* 0x000fe2000c10150e */
[----:B------:R-:W-:Y:S02]  /*10460*/  ISETP.GT.AND P4, PT, R0, 0x41, P0 ;  /* 0x000000410000780c */ /* 0x000fe40000784270 */
[----:B------:R-:W-:-:S02]  /*10470*/  F2FP.BF16.F32.PACK_AB R13, RZ, R13 ;  /* 0x0000000dff0d723e */ /* 0x000fc400000010ff */
[----:B------:R-:W-:-:S03]  /*10480*/  F2FP.BF16.F32.PACK_AB R15, RZ, R15 ;  /* 0x0000000fff0f723e */ /* 0x000fc600000010ff */
[----:B------:R-:W-:Y:S01]  /*10490*/  @P5 STG.E.U16 desc[UR14][R4.64+0x70], R13 ;  /* 0x0000700d04005986 */ /* 0x000fe2000c10150e */
[----:B------:R-:W-:-:S03]  /*104a0*/  ISETP.GT.AND P5, PT, R0, 0x40, P1 ;  /* 0x000000400000780c */ /* 0x000fc60000fa4270 */
[----:B------:R-:W-:Y:S01]  /*104b0*/  @P2 STG.E.U16 desc[UR14][R4.64+0x72], R15 ;  /* 0x0000720f04002986 */ /* 0x000fe2000c10150e */
[----:B------:R-:W-:Y:S01]  /*104c0*/  ISETP.GT.AND P2, PT, R0, 0x41, P1 ;  /* 0x000000410000780c */ /* 0x000fe20000f44270 */
[----:B----4-:R-:W-:Y:S02]  /*104d0*/  FMUL R17, R240, UR13 ;  /* 0x0000000df0117c20 */ /* 0x010fe40008400000 */
[----:B------:R-:W-:Y:S01]  /*104e0*/  @P3 STG.E.U16 desc[UR14][R2.64+0x80], R16 ;  /* 0x0000801002003986 */ /* 0x000fe2000c10150e */
[----:B------:R-:W-:-:S03]  /*104f0*/  ISETP.GT.AND P3, PT, R0, 0x48, P0 ;  /* 0x000000480000780c */ /* 0x000fc60000764270 */
[----:B------:R-:W-:Y:S01]  /*10500*/  @P4 STG.E.U16 desc[UR14][R2.64+0x82], R18 ;  /* 0x0000821202004986 */ /* 0x000fe2000c10150e */
[----:B------:R-:W-:Y:S02]  /*10510*/  ISETP.GT.AND P4, PT, R0, 0x49, P0 ;  /* 0x000000490000780c */ /* 0x000fe40000784270 */
[----:B------:R-:W-:-:S05]  /*10520*/  F2FP.BF16.F32.PACK_AB R17, RZ, R17 ;  /* 0x00000011ff11723e */ /* 0x000fca00000010ff */
[----:B------:R-:W-:Y:S01]  /*10530*/  @P5 STG.E.U16 desc[UR14][R4.64+0x80], R17 ;  /* 0x0000801104005986 */ /* 0x000fe2000c10150e */
[----:B------:R-:W-:-:S03]  /*10540*/  ISETP.GT.AND P5, PT, R0, 0x48, P1 ;  /* 0x000000480000780c */ /* 0x000fc60000fa4270 */
        /* <DEDUP_REMOVED lines=43> */
[C---:B------:R-:W-:Y:S02]  /*10800*/  ISETP.GT.AND P3, PT, R0.reuse, 0x78, P0 ;  /* 0x000000780000780c */ /* 0x040fe40000764270 */
[C---:B------:R-:W-:Y:S01]  /*10810*/  ISETP.GT.AND P0, PT, R0.reuse, 0x79, P0 ;  /* 0x000000790000780c */ /* 0x040fe20000704270 */
[----:B------:R-:W-:Y:S01]  /*10820*/  @P4 STG.E.U16 desc[UR14][R2.64+0xe2], R233 ;  /* 0x0000e2e902004986 */ /* 0x000fe2000c10150e */
[C---:B------:R-:W-:Y:S02]  /*10830*/  ISETP.GT.AND P4, PT, R0.reuse, 0x78, P1 ;  /* 0x000000780000780c */ /* 0x040fe40000f84270 */
[----:B------:R-:W-:Y:S01]  /*10840*/  ISETP.GT.AND P1, PT, R0, 0x79, P1 ;  /* 0x000000790000780c */ /* 0x000fe20000f24270 */
[----:B------:R-:W-:Y:S01]  /*10850*/  @P5 STG.E.U16 desc[UR14][R4.64+0xe0], R234 ;  /* 0x0000e0ea04005986 */ /* 0x000fe2000c10150e */
[----:B------:R-:W-:-:S03]  /*10860*/  USHF.L.U32 UR10, UR6, 0x1, URZ ;  /* 0x00000001060a7899 */ /* 0x000fc6000800063f */
[----:B------:R-:W-:Y:S04]  /*10870*/  @P2 STG.E.U16 desc[UR14][R4.64+0xe2], R235 ;  /* 0x0000e2eb04002986 */ /* 0x000fe8000c10150e */
[----:B------:R-:W-:Y:S04]  /*10880*/  @P3 STG.E.U16 desc[UR14][R2.64+0xf0], R236 ;  /* 0x0000f0ec02003986 */ /* 0x000fe8000c10150e */
[----:B------:R-:W-:Y:S01]  /*10890*/  @P0 STG.E.U16 desc[UR14][R2.64+0xf2], R237 ;  /* 0x0000f2ed02000986 */ /* 0x000fe2000c10150e */
[----:B------:R-:W-:-:S03]  /*108a0*/  ISETP.GT.AND P0, PT, R14, 0x48, PT ;  /* 0x000000480e00780c */ /* 0x000fc60003f04270 */
[----:B------:R-:W-:Y:S01]  /*108b0*/  @P4 STG.E.U16 desc[UR14][R4.64+0xf0], R238 ;  /* 0x0000f0ee04004986 */ /* 0x000fe2000c10150e */
[----:B------:R-:W-:-:S03]  /*108c0*/  USHF.L.U64.HI UR6, UR6, 0x1, UR7 ;  /* 0x0000000106067899 */ /* 0x000fc60008010207 */
[----:B------:R1:W-:Y:S01]  /*108d0*/  @P1 STG.E.U16 desc[UR14][R4.64+0xf2], R239 ;  /* 0x0000f2ef04001986 */ /* 0x0003e2000c10150e */
[----:B------:R-:W-:Y:S02]  /*108e0*/  ISETP.GT.AND P1, PT, R14, 0x40, PT ;  /* 0x000000400e00780c */ /* 0x000fe40003f24270 */
[C---:B------:R-:W-:Y:S02]  /*108f0*/  ISETP.GT.AND P3, PT, R0.reuse, RZ, P0 ;  /* 0x000000ff0000720c */ /* 0x040fe40000764270 */
[C---:B------:R-:W-:Y:S02]  /*10900*/  ISETP.GT.AND P5, PT, R0.reuse, RZ, P1 ;  /* 0x000000ff0000720c */ /* 0x040fe40000fa4270 */
[----:B------:R-:W-:Y:S02]  /*10910*/  ISETP.GT.AND P4, PT, R0, 0x1, P1 ;  /* 0x000000010000780c */ /* 0x000fe40000f84270 */
[----:B-1----:R-:W-:Y:S02]  /*10920*/  IADD3 R4, P6, R2, UR10, RZ ;  /* 0x0000000a02047c10 */ /* 0x002fe4000ffde0ff */
[----:B------:R-:W-:-:S02]  /*10930*/  ISETP.GT.AND P2, PT, R0, 0x1, P0 ;  /* 0x000000010000780c */ /* 0x000fc40000744270 */
[----:B------:R-:W-:Y:S02]  /*10940*/  IADD3.X R5, R3, UR6, RZ, P6, !PT ;  /* 0x0000000603057c10 */ /* 0x000fe4000b7fe4ff */
[----:B------:R-:W-:Y:S02]  /*10950*/  IADD3 R10, P6, R4, UR9, RZ ;  /* 0x00000009040a7c10 */ /* 0x000fe4000ffde0ff */
[----:B------:R-:W-:Y:S02]  /*10960*/  F2FP.BF16.F32.PACK_AB R152, RZ, R152 ;  /* 0x00000098ff98723e */ /* 0x000fe400000010ff */
[----:B------:R-:W-:Y:S02]  /*10970*/  F2FP.BF16.F32.PACK_AB R153, RZ, R153 ;  /* 0x00000099ff99723e */ /* 0x000fe400000010ff */
[----:B------:R-:W-:Y:S02]  /*10980*/  F2FP.BF16.F32.PACK_AB R154, RZ, R154 ;  /* 0x0000009aff9a723e */ /* 0x000fe400000010ff */
[----:B------:R-:W-:Y:S01]  /*10990*/  IADD3.X R11, R5, UR8, RZ, P6, !PT ;  /* 0x00000008050b7c10 */ /* 0x000fe2000b7fe4ff */
[----:B------:R-:W-:Y:S01]  /*109a0*/  FMUL R6, R156, UR13 ;  /* 0x0000000d9c067c20 */ /* 0x000fe20008400000 */
[----:B------:R-:W-:Y:S01]  /*109b0*/  F2FP.BF16.F32.PACK_AB R155, RZ, R155 ;  /* 0x0000009bff9b723e */ /* 0x000fe200000010ff */
[----:B------:R-:W-:Y:S01]  /*109c0*/  @P5 STG.E.U16 desc[UR14][R4.64], R152 ;  /* 0x0000009804005986 */ /* 0x000fe2000c10150e */
[----:B------:R-:W-:-:S03]  /*109d0*/  FMUL R7, R157, UR13 ;  /* 0x0000000d9d077c20 */ /* 0x000fc60008400000 */
[----:B------:R-:W-:Y:S01]  /*109e0*/  @P4 STG.E.U16 desc[UR14][R4.64+0x2], R153 ;  /* 0x0000029904004986 */ /* 0x000fe2000c10150e */
[----:B------:R-:W-:-:S03]  /*109f0*/  ISETP.GT.AND P4, PT, R0, 0x9, P1 ;  /* 0x000000090000780c */ /* 0x000fc60000f84270 */
[----:B------:R-:W-:Y:S01]  /*10a00*/  @P3 STG.E.U16 desc[UR14][R10.64], R154 ;  /* 0x0000009a0a003986 */ /* 0x000fe2000c10150e */
[C---:B------:R-:W-:Y:S01]  /*10a10*/  ISETP.GT.AND P3, PT, R0.reuse, 0x8, P1 ;  /* 0x000000080000780c */ /* 0x040fe20000f64270 */
[----:B------:R-:W-:Y:S01]  /*10a20*/  IMAD.U32 R9, RZ, RZ, UR9 ;  /* 0x00000009ff097e24 */ /* 0x000fe2000f8e00ff */
[----:B------:R-:W-:Y:S01]  /*10a30*/  F2FP.BF16.F32.PACK_AB R6, RZ, R6 ;  /* 0x00000006ff06723e */ /* 0x000fe200000010ff */
[----:B------:R1:W-:Y:S01]  /*10a40*/  @P2 STG.E.U16 desc[UR14][R10.64+0x2], R155 ;  /* 0x0000029b0a002986 */ /* 0x0003e2000c10150e */
[----:B------:R-:W-:Y:S01]  /*10a50*/  ISETP.GT.AND P2, PT, R0, 0x8, P0 ;  /* 0x000000080000780c */ /* 0x000fe20000744270 */
[----:B------:R-:W-:Y:S01]  /*10a60*/  FMUL R8, R158, UR13 ;  /* 0x0000000d9e087c20 */ /* 0x000fe20008400000 */
[----:B------:R-:W-:-:S04]  /*10a70*/  F2FP.BF16.F32.PACK_AB R7, RZ, R7 ;  /* 0x00000007ff07723e */ /* 0x000fc800000010ff */
[----:B------:R-:W-:Y:S02]  /*10a80*/  F2FP.BF16.F32.PACK_AB R8, RZ, R8 ;  /* 0x00000008ff08723e */ /* 0x000fe400000010ff */
[----:B-1----:R-:W-:Y:S01]  /*10a90*/  PRMT R10, R6, 0x7610, R10 ;  /* 0x00007610060a7816 */ /* 0x002fe2000000000a */
[----:B------:R-:W-:Y:S01]  /*10aa0*/  IMAD.U32 R11, RZ, RZ, UR8 ;  /* 0x00000008ff0b7e24 */ /* 0x000fe2000f8e00ff */
[----:B------:R-:W-:Y:S02]  /*10ab0*/  IADD3 R6, P5, P6, R9, UR10, R2 ;  /* 0x0000000a09067c10 */ /* 0x000fe4000febe002 */
[----:B------:R-:W-:Y:S02]  /*10ac0*/  PRMT R9, R7, 0x7610, R9 ;  /* 0x0000761007097816 */ /* 0x000fe40000000009 */
[----:B------:R-:W-:Y:S01]  /*10ad0*/  IADD3.X R7, R11, UR6, R3, P5, P6 ;  /* 0x000000060b077c10 */ /* 0x000fe2000afec403 */
[----:B------:R-:W-:Y:S01]  /*10ae0*/  @P3 STG.E.U16 desc[UR14][R4.64+0x10], R10 ;  /* 0x0000100a04003986 */ /* 0x000fe2000c10150e */
[----:B------:R-:W-:-:S03]  /*10af0*/  ISETP.GT.AND P3, PT, R0, 0x9, P0 ;  /* 0x000000090000780c */ /* 0x000fc60000764270 */
[----:B------:R-:W-:Y:S01]  /*10b00*/  @P4 STG.E.U16 desc[UR14][R4.64+0x12], R9 ;  /* 0x0000120904004986 */ /* 0x000fe2000c10150e */
[C---:B------:R-:W-:Y:S01]  /*10b10*/  ISETP.GT.AND P4, PT, R0.reuse, 0x10, P1 ;  /* 0x000000100000780c */ /* 0x040fe20000f84270 */
[----:B------:R-:W-:Y:S01]  /*10b20*/  FMUL R159, R159, UR13 ;  /* 0x0000000d9f9f7c20 */ /* 0x000fe20008400000 */
[C---:B------:R-:W-:Y:S01]  /*10b30*/  ISETP.GT.AND P5, PT, R0.reuse, 0x11, P1 ;  /* 0x000000110000780c */ /* 0x040fe20000fa4270 */
[----:B------:R-:W-:Y:S01]  /*10b40*/  @P2 STG.E.U16 desc[UR14][R6.64+0x10], R8 ;  /* 0x0000100806002986 */ /* 0x000fe2000c10150e */
[----:B------:R-:W-:Y:S01]  /*10b50*/  ISETP.GT.AND P2, PT, R0, 0x10, P0 ;  /* 0x000000100000780c */ /* 0x000fe20000744270 */
[----:B------:R-:W-:Y:S01]  /*10b60*/  FMUL R160, R160, UR13 ;  /* 0x0000000da0a07c20 */ /* 0x000fe20008400000 */
[----:B------:R-:W-:Y:S01]  /*10b70*/  FMUL R161, R161, UR13 ;  /* 0x0000000da1a17c20 */ /* 0x000fe20008400000 */
[----:B------:R-:W-:Y:S01]  /*10b80*/  FMUL R162, R162, UR13 ;  /* 0x0000000da2a27c20 */ /* 0x000fe20008400000 */
[----:B------:R-:W-:Y:S02]  /*10b90*/  F2FP.BF16.F32.PACK_AB R159, RZ, R159 ;  /* 0x0000009fff9f723e */ /* 0x000fe400000010ff */
[----:B------:R-:W-:-:S02]  /*10ba0*/  F2FP.BF16.F32.PACK_AB R160, RZ, R160 ;  /* 0x000000a0ffa0723e */ /* 0x000fc400000010ff */
[----:B------:R-:W-:Y:S02]  /*10bb0*/  F2FP.BF16.F32.PACK_AB R161, RZ, R161 ;  /* 0x000000a1ffa1723e */ /* 0x000fe400000010ff */
[----:B------:R-:W-:Y:S01]  /*10bc0*/  F2FP.BF16.F32.PACK_AB R162, RZ, R162 ;  /* 0x000000a2ffa2723e */ /* 0x000fe200000010ff */
[----:B------:R-:W-:Y:S01]  /*10bd0*/  @P3 STG.E.U16 desc[UR14][R6.64+0x12], R159 ;  /* 0x0000129f06003986 */ /* 0x000fe2000c10150e */
[----:B------:R-:W-:-:S03]  /*10be0*/  ISETP.GT.AND P3, PT, R0, 0x11, P0 ;  /* 0x000000110000780c */ /* 0x000fc60000764270 */
[----:B------:R-:W-:Y:S01]  /*10bf0*/  @P4 STG.E.U16 desc[UR14][R4.64+0x20], R160 ;  /* 0x000020a004004986 */ /* 0x000fe2000c10150e */
[C---:B------:R-:W-:Y:S01]  /*10c00*/  ISETP.GT.AND P4, PT, R0.reuse, 0x18, P1 ;  /* 0x000000180000780c */ /* 0x040fe20000f84270 */
[----:B------:R-:W-:Y:S02]  /*10c10*/  FMUL R163, R163, UR13 ;  /* 0x0000000da3a37c20 */ /* 0x000fe40008400000 */
[----:B------:R-:W-:Y:S01]  /*10c20*/  @P5 STG.E.U16 desc[UR14][R4.64+0x22], R161 ;  /* 0x000022a104005986 */ /* 0x000fe2000c10150e */
[----:B------:R-:W-:Y:S01]  /*10c30*/  ISETP.GT.AND P5, PT, R0, 0x19, P1 ;  /* 0x000000190000780c */ /* 0x000fe20000fa4270 */
[----:B------:R-:W-:Y:S02]  /*10c40*/  FMUL R164, R164, UR13 ;  /* 0x0000000da4a47c20 */ /* 0x000fe40008400000 */
[----:B------:R-:W-:Y:S01]  /*10c50*/  @P2 STG.E.U16 desc[UR14][R6.64+0x20], R162 ;  /* 0x000020a206002986 */ /* 0x000fe2000c10150e */
[----:B------:R-:W-:Y:S01]  /*10c60*/  ISETP.GT.AND P2, PT, R0, 0x18, P0 ;  /* 0x000000180000780c */ /* 0x000fe20000744270 */
[----:B------:R-:W-:Y:S01]  /*10c70*/  FMUL R165, R165, UR13 ;  /* 0x0000000da5a57c20 */ /* 0x000fe20008400000 */
[----:B------:R-:W-:Y:S01]  /*10c80*/  FMUL R166, R166, UR13 ;  /* 0x0000000da6a67c20 */ /* 0x000fe20008400000 */
[----:B------:R-:W-:-:S02]  /*10c90*/  F2FP.BF16.F32.PACK_AB R163, RZ, R163 ;  /* 0x000000a3ffa3723e */ /* 0x000fc400000010ff */
[----:B------:R-:W-:Y:S02]  /*10ca0*/  F2FP.BF16.F32.PACK_AB R164, RZ, R164 ;  /* 0x000000a4ffa4723e */ /* 0x000fe400000010ff */
        /* <DEDUP_REMOVED lines=181> */
[C---:B------:R-:W-:Y:S02]  /*11800*/  ISETP.GT.AND P4, PT, R0.reuse, 0x71, P0 ;  /* 0x000000710000780c */ /* 0x040fe40000784270 */
[----:B------:R-:W-:Y:S01]  /*11810*/  ISETP.GT.AND P1, PT, R0, 0x79, P1 ;  /* 0x000000790000780c */ /* 0x000fe20000f24270 */
[----:B------:R-:W-:Y:S01]  /*11820*/  @P5 STG.E.U16 desc[UR14][R4.64+0xe2], R209 ;  /* 0x0000e2d104005986 */ /* 0x000fe2000c10150e */
[----:B------:R-:W-:-:S03]  /*11830*/  FMUL R211, R211, UR13 ;  /* 0x0000000dd3d37c20 */ /* 0x000fc60008400000 */
[----:B------:R-:W-:Y:S01]  /*11840*/  @P2 STG.E.U16 desc[UR14][R6.64+0xe0], R210 ;  /* 0x0000e0d206002986 */ /* 0x000fe2000c10150e */
[----:B------:R-:W-:Y:S01]  /*11850*/  ISETP.GT.AND P2, PT, R0, 0x78, P0 ;  /* 0x000000780000780c */ /* 0x000fe20000744270 */
[----:B------:R-:W-:Y:S01]  /*11860*/  FMUL R212, R212, UR13 ;  /* 0x0000000dd4d47c20 */ /* 0x000fe20008400000 */
[----:B------:R-:W-:Y:S01]  /*11870*/  FMUL R213, R213, UR13 ;  /* 0x0000000dd5d57c20 */ /* 0x000fe20008400000 */
[----:B------:R-:W-:Y:S02]  /*11880*/  F2FP.BF16.F32.PACK_AB R211, RZ, R211 ;  /* 0x000000d3ffd3723e */ /* 0x000fe400000010ff */
[----:B------:R-:W-:Y:S01]  /*11890*/  ISETP.GT.AND P0, PT, R0, 0x79, P0 ;  /* 0x000000790000780c */ /* 0x000fe20000704270 */
[----:B------:R-:W-:Y:S01]  /*118a0*/  FMUL R214, R214, UR13 ;  /* 0x0000000dd6d67c20 */ /* 0x000fe20008400000 */
[----:B------:R-:W-:Y:S02]  /*118b0*/  F2FP.BF16.F32.PACK_AB R212, RZ, R212 ;  /* 0x000000d4ffd4723e */ /* 0x000fe400000010ff */
[----:B------:R-:W-:Y:S01]  /*118c0*/  F2FP.BF16.F32.PACK_AB R213, RZ, R213 ;  /* 0x000000d5ffd5723e */ /* 0x000fe200000010ff */
[----:B------:R-:W-:Y:S01]  /*118d0*/  @P4 STG.E.U16 desc[UR14][R6.64+0xe2], R211 ;  /* 0x0000e2d306004986 */ /* 0x000fe2000c10150e */
[----:B------:R-:W-:Y:S01]  /*118e0*/  F2FP.BF16.F32.PACK_AB R214, RZ, R214 ;  /* 0x000000d6ffd6723e */ /* 0x000fe200000010ff */
[----:B------:R-:W-:-:S02]  /*118f0*/  USHF.L.U32 UR7, UR18, 0x8, URZ ;  /* 0x0000000812077899 */ /* 0x000fc4000800063f */
[----:B------:R-:W-:Y:S04]  /*11900*/  @P3 STG.E.U16 desc[UR14][R4.64+0xf0], R212 ;  /* 0x0000f0d404003986 */ /* 0x000fe8000c10150e */
[----:B------:R1:W-:Y:S01]  /*11910*/  @P1 STG.E.U16 desc[UR14][R4.64+0xf2], R213 ;  /* 0x0000f2d504001986 */ /* 0x0003e2000c10150e */
[----:B------:R-:W-:Y:S01]  /*11920*/  FMUL R215, R215, UR13 ;  /* 0x0000000dd7d77c20 */ /* 0x000fe20008400000 */
[----:B------:R-:W-:Y:S01]  /*11930*/  USHF.L.U64.HI UR6, UR18, 0x8, UR19 ;  /* 0x0000000812067899 */ /* 0x000fe20008010213 */
[----:B-1----:R-:W-:Y:S01]  /*11940*/  @P2 MOV R4, R6 ;  /* 0x0000000600042202 */ /* 0x002fe20000000f00 */
[----:B------:R-:W-:Y:S02]  /*11950*/  @P2 IMAD.MOV.U32 R5, RZ, RZ, R7 ;  /* 0x000000ffff052224 */ /* 0x000fe400078e0007 */
[----:B------:R-:W-:-:S03]  /*11960*/  F2FP.BF16.F32.PACK_AB R215, RZ, R215 ;  /* 0x000000d7ffd7723e */ /* 0x000fc600000010ff */
[----:B------:R1:W-:Y:S01]  /*11970*/  @P2 STG.E.U16 desc[UR14][R4.64+0xf0], R214 ;  /* 0x0000f0d604002986 */ /* 0x0003e2000c10150e */
[C---:B------:R-:W-:Y:S01]  /*11980*/  ISETP.GT.AND P3, PT, R14.reuse, 0x80, PT ;  /* 0x000000800e00780c */ /* 0x040fe20003f64270 */
[----:B------:R-:W-:Y:S01]  /*11990*/  IMAD.U32 R9, RZ, RZ, UR6 ;  /* 0x00000006ff097e24 */ /* 0x000fe2000f8e00ff */
[----:B------:R-:W-:Y:S01]  /*119a0*/  ISETP.GT.AND P1, PT, R14, 0x88, PT ;  /* 0x000000880e00780c */ /* 0x000fe20003f24270 */
[----:B-1----:R-:W-:Y:S02]  /*119b0*/  @P0 IMAD.MOV.U32 R5, RZ, RZ, R7 ;  /* 0x000000ffff050224 */ /* 0x002fe400078e0007 */
[----:B------:R-:W-:Y:S02]  /*119c0*/  IMAD.U32 R7, RZ, RZ, UR7 ;  /* 0x00000007ff077e24 */ /* 0x000fe4000f8e00ff */
[----:B------:R-:W-:-:S03]  /*119d0*/  @P0 IMAD.MOV.U32 R4, RZ, RZ, R6 ;  /* 0x000000ffff040224 */ /* 0x000fc600078e0006 */
[----:B------:R-:W-:Y:S02]  /*119e0*/  IADD3 R6, P5, P6, R2, UR9, R7 ;  /* 0x0000000902067c10 */ /* 0x000fe4000febe007 */
[----:B------:R1:W-:Y:S01]  /*119f0*/  @P0 STG.E.U16 desc[UR14][R4.64+0xf2], R215 ;  /* 0x0000f2d704000986 */ /* 0x0003e2000c10150e */
[C---:B------:R-:W-:Y:S02]  /*11a00*/  ISETP.GT.AND P0, PT, R0.reuse, RZ, P3 ;  /* 0x000000ff0000720c */ /* 0x040fe40001f04270 */
[----:B------:R-:W-:Y:S02]  /*11a10*/  ISETP.GT.AND P2, PT, R0, 0x1, P3 ;  /* 0x000000010000780c */ /* 0x000fe40001f44270 */
[----:B------:R-:W-:Y:S01]  /*11a20*/  IADD3.X R7, R3, UR8, R9, P5, P6 ;  /* 0x0000000803077c10 */ /* 0x000fe2000afec409 */
[----:B------:R-:W-:Y:S01]  /*11a30*/  FMUL R88, R88, UR13 ;  /* 0x0000000d58587c20 */ /* 0x000fe20008400000 */
[----:B------:R-:W-:Y:S01]  /*11a40*/  ISETP.GT.AND P5, PT, R0, RZ, P1 ;  /* 0x000000ff0000720c */ /* 0x000fe20000fa4270 */
[----:B------:R-:W-:Y:S01]  /*11a50*/  FMUL R89, R89, UR13 ;  /* 0x0000000d59597c20 */ /* 0x000fe20008400000 */
[----:B-1----:R-:W-:Y:S01]  /*11a60*/  IADD3 R4, P4, R2, UR7, RZ ;  /* 0x0000000702047c10 */ /* 0x002fe2000ff9e0ff */
[----:B------:R-:W-:-:S03]  /*11a70*/  FMUL R90, R90, UR13 ;  /* 0x0000000d5a5a7c20 */ /* 0x000fc60008400000 */
[----:B------:R-:W-:Y:S02]  /*11a80*/  IADD3.X R5, R3, UR6, RZ, P4, !PT ;  /* 0x0000000603057c10 */ /* 0x000fe4000a7fe4ff */
[----:B------:R-:W-:Y:S02]  /*11a90*/  IADD3 R8, P4, R4, UR9, RZ ;  /* 0x0000000904087c10 */ /* 0x000fe4000ff9e0ff */
[----:B------:R-:W-:Y:S02]  /*11aa0*/  F2FP.BF16.F32.PACK_AB R88, RZ, R88 ;  /* 0x00000058ff58723e */ /* 0x000fe400000010ff */
[----:B------:R-:W-:Y:S02]  /*11ab0*/  F2FP.BF16.F32.PACK_AB R89, RZ, R89 ;  /* 0x00000059ff59723e */ /* 0x000fe400000010ff */
[----:B------:R-:W-:Y:S02]  /*11ac0*/  F2FP.BF16.F32.PACK_AB R90, RZ, R90 ;  /* 0x0000005aff5a723e */ /* 0x000fe400000010ff */
[----:B------:R-:W-:Y:S01]  /*11ad0*/  IADD3.X R9, R5, UR8, RZ, P4, !PT ;  /* 0x0000000805097c10 */ /* 0x000fe2000a7fe4ff */
[----:B------:R-:W-:Y:S01]  /*11ae0*/  @P0 STG.E.U16 desc[UR14][R4.64], R88 ;  /* 0x0000005804000986 */ /* 0x000fe2000c10150e */
[----:B------:R-:W-:-:S02]  /*11af0*/  ISETP.GT.AND P0, PT, R0, 0x1, P1 ;  /* 0x000000010000780c */ /* 0x000fc40000f04270 */
[C---:B------:R-:W-:Y:S01]  /*11b00*/  ISETP.GT.AND P4, PT, R0.reuse, 0x9, P3 ;  /* 0x000000090000780c */ /* 0x040fe20001f84270 */
[----:B------:R-:W-:Y:S01]  /*11b10*/  @P2 STG.E.U16 desc[UR14][R4.64+0x2], R89 ;  /* 0x0000025904002986 */ /* 0x000fe2000c10150e */
[C---:B------:R-:W-:Y:S01]  /*11b20*/  ISETP.GT.AND P2, PT, R0.reuse, 0x8, P3 ;  /* 0x000000080000780c */ /* 0x040fe20001f44270 */
[----:B------:R-:W-:Y:S02]  /*11b30*/  FMUL R91, R91, UR13 ;  /* 0x0000000d5b5b7c20 */ /* 0x000fe40008400000 */
[----:B------:R-:W-:Y:S01]  /*11b40*/  @P5 STG.E.U16 desc[UR14][R8.64], R90 ;  /* 0x0000005a08005986 */ /* 0x000fe2000c10150e */
[----:B------:R-:W-:Y:S01]  /*11b50*/  ISETP.GT.AND P5, PT, R0, 0x8, P1 ;  /* 0x000000080000780c */ /* 0x000fe20000fa4270 */
[----:B------:R-:W-:Y:S01]  /*11b60*/  FMUL R92, R92, UR13 ;  /* 0x0000000d5c5c7c20 */ /* 0x000fe20008400000 */
[----:B------:R-:W-:Y:S01]  /*11b70*/  FMUL R93, R93, UR13 ;  /* 0x0000000d5d5d7c20 */ /* 0x000fe20008400000 */
[----:B------:R-:W-:Y:S01]  /*11b80*/  FMUL R94, R94, UR13 ;  /* 0x0000000d5e5e7c20 */ /* 0x000fe20008400000 */
[----:B------:R-:W-:-:S02]  /*11b90*/  F2FP.BF16.F32.PACK_AB R91, RZ, R91 ;  /* 0x0000005bff5b723e */ /* 0x000fc400000010ff */
[----:B------:R-:W-:Y:S02]  /*11ba0*/  F2FP.BF16.F32.PACK_AB R92, RZ, R92 ;  /* 0x0000005cff5c723e */ /* 0x000fe400000010ff */
[----:B------:R-:W-:Y:S02]  /*11bb0*/  F2FP.BF16.F32.PACK_AB R93, RZ, R93 ;  /* 0x0000005dff5d723e */ /* 0x000fe400000010ff */
[----:B------:R-:W-:Y:S01]  /*11bc0*/  F2FP.BF16.F32.PACK_AB R94, RZ, R94 ;  /* 0x0000005eff5e723e */ /* 0x000fe200000010ff */
[----:B------:R1:W-:Y:S01]  /*11bd0*/  @P0 STG.E.U16 desc[UR14][R8.64+0x2], R91 ;  /* 0x0000025b08000986 */ /* 0x0003e2000c10150e */
[----:B------:R-:W-:-:S03]  /*11be0*/  ISETP.GT.AND P0, PT, R0, 0x9, P1 ;  /* 0x000000090000780c */ /* 0x000fc60000f04270 */
[----:B------:R-:W-:Y:S01]  /*11bf0*/  @P2 STG.E.U16 desc[UR14][R4.64+0x10], R92 ;  /* 0x0000105c04002986 */ /* 0x000fe2000c10150e */
[----:B------:R-:W-:-:S03]  /*11c00*/  ISETP.GT.AND P2, PT, R0, 0x10, P3 ;  /* 0x000000100000780c */ /* 0x000fc60001f44270 */
        /* <DEDUP_REMOVED lines=140> */
[----:B------:R-:W-:Y:S04]  /*124d0*/  @P0 STG.E.U16 desc[UR14][R6.64+0x92], R127 ;  /* 0x0000927f06000986 */ /* 0x000fe8000c10150e */
[----:B------:R-:W-:Y:S01]  /*124e0*/  @P2 STG.E.U16 desc[UR14][R4.64+0xa0], R128 ;  /* 0x0000a08004002986 */ /* 0x000fe2000c10150e */
[----:B------:R-:W-:-:S03]  /*124f0*/  ISETP.GT.AND P2, PT, R0, 0x51, P1 ;  /* 0x000000510000780c */ /* 0x000fc60000f44270 */
[----:B------:R-:W-:Y:S01]  /*12500*/  @P4 STG.E.U16 desc[UR14][R4.64+0xa2], R129 ;  /* 0x0000a28104004986 */ /* 0x000fe2000c10150e */
[----:B------:R-:W-:-:S03]  /*12510*/  FMUL R131, R131, UR13 ;  /* 0x0000000d83837c20 */ /* 0x000fc60008400000 */
[----:B------:R-:W-:Y:S01]  /*12520*/  @P5 STG.E.U16 desc[UR14][R6.64+0xa0], R130 ;  /* 0x0000a08206005986 */ /* 0x000fe2000c10150e */
[----:B------:R-:W-:Y:S01]  /*12530*/  ISETP.GT.AND P5, PT, R0, 0x59, P3 ;  /* 0x000000590000780c */ /* 0x000fe20001fa4270 */
[----:B------:R-:W-:Y:S01]  /*12540*/  FMUL R133, R133, UR13 ;  /* 0x0000000d85857c20 */ /* 0x000fe20008400000 */
[----:B------:R-:W-:-:S04]  /*12550*/  F2FP.BF16.F32.PACK_AB R131, RZ, R131 ;  /* 0x00000083ff83723e */ /* 0x000fc800000010ff */
[----:B------:R-:W-:Y:S01]  /*12560*/  F2FP.BF16.F32.PACK_AB R133, RZ, R133 ;  /* 0x00000085ff85723e */ /* 0x000fe200000010ff */
[----:B------:R-:W-:Y:S01]  /*12570*/  @P2 STG.E.U16 desc[UR14][R6.64+0xa2], R131 ;  /* 0x0000a28306002986 */ /* 0x000fe2000c10150e */
[C---:B------:R-:W-:Y:S02]  /*12580*/  ISETP.GT.AND P4, PT, R0.reuse, 0x58, P3 ;  /* 0x000000580000780c */ /* 0x040fe40001f84270 */
[----:B------:R-:W-:Y:S01]  /*12590*/  ISETP.GT.AND P0, PT, R0, 0x58, P1 ;  /* 0x000000580000780c */ /* 0x000fe20000f04270 */
[----:B------:R-:W-:Y:S01]  /*125a0*/  FMUL R132, R132, UR13 ;  /* 0x0000000d84847c20 */ /* 0x000fe20008400000 */
[C---:B------:R-:W-:Y:S01]  /*125b0*/  ISETP.GT.AND P2, PT, R0.reuse, 0x59, P1 ;  /* 0x000000590000780c */ /* 0x040fe20000f44270 */
[----:B------:R-:W-:Y:S01]  /*125c0*/  @P5 STG.E.U16 desc[UR14][R4.64+0xb2], R133 ;  /* 0x0000b28504005986 */ /* 0x000fe2000c10150e */
[----:B------:R-:W-:Y:S01]  /*125d0*/  ISETP.GT.AND P5, PT, R0, 0x60, P3 ;  /* 0x000000600000780c */ /* 0x000fe20001fa4270 */
[----:B------:R-:W-:Y:S01]  /*125e0*/  FMUL R134, R134, UR13 ;  /* 0x0000000d86867c20 */ /* 0x000fe20008400000 */
        /* <DEDUP_REMOVED lines=8> */
[----:B------:R-:W-:Y:S01]  /*12670*/  @P4 STG.E.U16 desc[UR14][R4.64+0xb0], R132 ;  /* 0x0000b08404004986 */ /* 0x000fe2000c10150e */
[----:B------:R-:W-:-:S03]  /*12680*/  F2FP.BF16.F32.PACK_AB R137, RZ, R137 ;  /* 0x00000089ff89723e */ /* 0x000fc600000010ff */
[----:B------:R-:W-:Y:S01]  /*12690*/  @P0 STG.E.U16 desc[UR14][R6.64+0xb0], R134 ;  /* 0x0000b08606000986 */ /* 0x000fe2000c10150e */
[----:B------:R-:W-:-:S03]  /*126a0*/  ISETP.GT.AND P4, PT, R0, 0x60, P1 ;  /* 0x000000600000780c */ /* 0x000fc60000f84270 */
[----:B------:R-:W-:Y:S01]  /*126b0*/  @P2 STG.E.U16 desc[UR14][R6.64+0xb2], R135 ;  /* 0x0000b28706002986 */ /* 0x000fe2000c10150e */
[----:B------:R-:W-:-:S03]  /*126c0*/  FMUL R138, R138, UR13 ;  /* 0x0000000d8a8a7c20 */ /* 0x000fc60008400000 */
[----:B------:R-:W-:Y:S01]  /*126d0*/  @P5 STG.E.U16 desc[UR14][R4.64+0xc0], R136 ;  /* 0x0000c08804005986 */ /* 0x000fe2000c10150e */
[----:B------:R-:W-:-:S03]  /*126e0*/  ISETP.GT.AND P5, PT, R0, 0x61, P1 ;  /* 0x000000610000780c */ /* 0x000fc60000fa4270 */
[----:B------:R-:W-:Y:S01]  /*126f0*/  @P6 STG.E.U16 desc[UR14][R4.64+0xc2], R137 ;  /* 0x0000c28904006986 */ /* 0x000fe2000c10150e */
[----:B------:R-:W-:Y:S01]  /*12700*/  ISETP.GT.AND P6, PT, R0, 0x68, P3 ;  /* 0x000000680000780c */ /* 0x000fe20001fc4270 */
[----:B------:R-:W-:Y:S01]  /*12710*/  FMUL R139, R139, UR13 ;  /* 0x0000000d8b8b7c20 */ /* 0x000fe20008400000 */
[----:B------:R-:W-:Y:S01]  /*12720*/  FMUL R140, R140, UR13 ;  /* 0x0000000d8c8c7c20 */ /* 0x000fe20008400000 */
[----:B------:R-:W-:-:S03]  /*12730*/  F2FP.BF16.F32.PACK_AB R138, RZ, R138 ;  /* 0x0000008aff8a723e */ /* 0x000fc600000010ff */
        /* <DEDUP_REMOVED lines=11> */
[----:B------:R-:W-:-:S03]  /*127f0*/  F2FP.BF16.F32.PACK_AB R141, RZ, R141 ;  /* 0x0000008dff8d723e */ /* 0x000fc600000010ff */
[----:B------:R-:W-:Y:S02]  /*12800*/  F2FP.BF16.F32.PACK_AB R142, RZ, R142 ;  /* 0x0000008eff8e723e */ /* 0x000fe400000010ff */
[----:B------:R-:W-:Y:S01]  /*12810*/  F2FP.BF16.F32.PACK_AB R143, RZ, R143 ;  /* 0x0000008fff8f723e */ /* 0x000fe200000010ff */
[----:B------:R-:W-:Y:S04]  /*12820*/  @P4 STG.E.U16 desc[UR14][R4.64+0xd2], R141 ;  /* 0x0000d28d04004986 */ /* 0x000fe8000c10150e */
[----:B------:R-:W-:Y:S01]  /*12830*/  @P5 STG.E.U16 desc[UR14][R6.64+0xd0], R142 ;  /* 0x0000d08e06005986 */ /* 0x000fe2000c10150e */
[----:B------:R-:W-:-:S03]  /*12840*/  ISETP.GT.AND P5, PT, R0, 0x70, P3 ;  /* 0x000000700000780c */ /* 0x000fc60001fa4270 */
[----:B------:R-:W-:Y:S01]  /*12850*/  @P6 STG.E.U16 desc[UR14][R6.64+0xd2], R143 ;  /* 0x0000d28f06006986 */ /* 0x000fe2000c10150e */
[----:B------:R-:W-:Y:S01]  /*12860*/  ISETP.GT.AND P6, PT, R0, 0x71, P3 ;  /* 0x000000710000780c */ /* 0x000fe20001fc4270 */
[----:B------:R-:W-:Y:S01]  /*12870*/  FMUL R144, R144, UR13 ;  /* 0x0000000d90907c20 */ /* 0x000fe20008400000 */
[----:B------:R-:W-:Y:S01]  /*12880*/  FMUL R145, R145, UR13 ;  /* 0x0000000d91917c20 */ /* 0x000fe20008400000 */
[----:B------:R-:W-:-:S03]  /*12890*/  ISETP.GT.AND P4, PT, R0, 0x70, P1 ;  /* 0x000000700000780c */ /* 0x000fc60000f84270 */
[----:B------:R-:W-:Y:S02]  /*128a0*/  F2FP.BF16.F32.PACK_AB R144, RZ, R144 ;  /* 0x00000090ff90723e */ /* 0x000fe400000010ff */
[----:B------:R-:W-:Y:S01]  /*128b0*/  F2FP.BF16.F32.PACK_AB R145, RZ, R145 ;  /* 0x00000091ff91723e */ /* 0x000fe200000010ff */
[----:B------:R-:W-:Y:S02]  /*128c0*/  FMUL R146, R146, UR13 ;  /* 0x0000000d92927c20 */ /* 0x000fe40008400000 */
[----:B------:R-:W-:Y:S01]  /*128d0*/  @P5 STG.E.U16 desc[UR14][R4.64+0xe0], R144 ;  /* 0x0000e09004005986 */ /* 0x000fe2000c10150e */
[----:B------:R-:W-:-:S03]  /*128e0*/  ISETP.GT.AND P5, PT, R0, 0x71, P1 ;  /* 0x000000710000780c */ /* 0x000fc60000fa4270 */
[----:B------:R-:W-:Y:S01]  /*128f0*/  @P6 STG.E.U16 desc[UR14][R4.64+0xe2], R145 ;  /* 0x0000e29104006986 */ /* 0x000fe2000c10150e */
[C---:B------:R-:W-:Y:S02]  /*12900*/  ISETP.GT.AND P6, PT, R0.reuse, 0x78, P3 ;  /* 0x000000780000780c */ /* 0x040fe40001fc4270 */
[----:B------:R-:W-:Y:S01]  /*12910*/  ISETP.GT.AND P3, PT, R0, 0x79, P3 ;  /* 0x000000790000780c */ /* 0x000fe20001f64270 */
[----:B------:R-:W-:Y:S01]  /*12920*/  FMUL R147, R147, UR13 ;  /* 0x0000000d93937c20 */ /* 0x000fe20008400000 */
[----:B------:R-:W-:Y:S01]  /*12930*/  F2FP.BF16.F32.PACK_AB R146, RZ, R146 ;  /* 0x00000092ff92723e */ /* 0x000fe200000010ff */
[----:B------:R-:W-:Y:S01]  /*12940*/  FMUL R149, R149, UR13 ;  /* 0x0000000d95957c20 */ /* 0x000fe20008400000 */
[----:B------:R-:W-:Y:S02]  /*12950*/  FMUL R148, R148, UR13 ;  /* 0x0000000d94947c20 */ /* 0x000fe40008400000 */
[----:B------:R-:W-:Y:S01]  /*12960*/  F2FP.BF16.F32.PACK_AB R147, RZ, R147 ;  /* 0x00000093ff93723e */ /* 0x000fe200000010ff */
[----:B------:R-:W-:Y:S01]  /*12970*/  @P4 STG.E.U16 desc[UR14][R6.64+0xe0], R146 ;  /* 0x0000e09206004986 */ /* 0x000fe2000c10150e */
[----:B------:R-:W-:-:S02]  /*12980*/  ISETP.GT.AND P4, PT, R0, 0x78, P1 ;  /* 0x000000780000780c */ /* 0x000fc40000f84270 */
[----:B------:R-:W-:Y:S02]  /*12990*/  F2FP.BF16.F32.PACK_AB R149, RZ, R149 ;  /* 0x00000095ff95723e */ /* 0x000fe400000010ff */
[----:B------:R-:W-:Y:S01]  /*129a0*/  ISETP.GT.AND P2, PT, R14, 0xc0, PT ;  /* 0x000000c00e00780c */ /* 0x000fe20003f44270 */
[----:B------:R-:W-:Y:S01]  /*129b0*/  @P5 STG.E.U16 desc[UR14][R6.64+0xe2], R147 ;  /* 0x0000e29306005986 */ /* 0x000fe2000c10150e */
[C---:B------:R-:W-:Y:S01]  /*129c0*/  ISETP.GT.AND P1, PT, R0.reuse, 0x79, P1 ;  /* 0x000000790000780c */ /* 0x040fe20000f24270 */
[----:B-1----:R-:W-:Y:S01]  /*129d0*/  IMAD.U32 R9, RZ, RZ, UR18 ;  /* 0x00000012ff097e24 */ /* 0x002fe2000f8e00ff */
[----:B------:R-:W-:Y:S01]  /*129e0*/  F2FP.BF16.F32.PACK_AB R148, RZ, R148 ;  /* 0x00000094ff94723e */ /* 0x000fe200000010ff */
[----:B------:R-:W-:Y:S01]  /*129f0*/  @P3 STG.E.U16 desc[UR14][R4.64+0xf2], R149 ;  /* 0x0000f29504003986 */ /* 0x000fe2000c10150e */
[----:B------:R-:W-:Y:S01]  /*12a00*/  ISETP.GT.AND P3, PT, R0, RZ, P2 ;  /* 0x000000ff0000720c */ /* 0x000fe20001764270 */
[----:B------:R-:W-:Y:S01]  /*12a10*/  FMUL R150, R150, UR13 ;  /* 0x0000000d96967c20 */ /* 0x000fe20008400000 */
[----:B------:R-:W-:Y:S01]  /*12a20*/  FMUL R151, R151, UR13 ;  /* 0x0000000d97977c20 */ /* 0x000fe20008400000 */
[----:B------:R-:W-:Y:S01]  /*12a30*/  UIMAD UR6, UR19, 0x180, URZ ;  /* 0x00000180130678a4 */ /* 0x000fe2000f8e023f */
[----:B------:R-:W-:Y:S01]  /*12a40*/  FMUL R24, R24, UR13 ;  /* 0x0000000d18187c20 */ /* 0x000fe20008400000 */
[----:B------:R-:W-:Y:S01]  /*12a50*/  IMAD.WIDE.U32 R2, R9, 0x180, R2 ;  /* 0x0000018009027825 */ /* 0x000fe200078e0002 */
[----:B------:R1:W-:Y:S01]  /*12a60*/  @P6 STG.E.U16 desc[UR14][R4.64+0xf0], R148 ;  /* 0x0000f09404006986 */ /* 0x0003e2000c10150e */
[----:B------:R-:W-:-:S02]  /*12a70*/  F2FP.BF16.F32.PACK_AB R150, RZ, R150 ;  /* 0x00000096ff96723e */ /* 0x000fc400000010ff */
[----:B------:R-:W-:Y:S01]  /*12a80*/  F2FP.BF16.F32.PACK_AB R151, RZ, R151 ;  /* 0x00000097ff97723e */ /* 0x000fe200000010ff */
[----:B------:R-:W-:Y:S01]  /*12a90*/  VIADD R3, R3, UR6 ;  /* 0x0000000603037c36 */ /* 0x000fe20008000000 */
[----:B------:R-:W-:Y:S02]  /*12aa0*/  ISETP.GT.AND P5, PT, R0, 0x1, P2 ;  /* 0x000000010000780c */ /* 0x000fe400017a4270 */
[----:B------:R-:W-:Y:S01]  /*12ab0*/  F2FP.BF16.F32.PACK_AB R24, RZ, R24 ;  /* 0x00000018ff18723e */ /* 0x000fe200000010ff */
[----:B------:R-:W-:Y:S01]  /*12ac0*/  FMUL R25, R25, UR13 ;  /* 0x0000000d19197c20 */ /* 0x000fe20008400000 */
[----:B-1----:R-:W-:Y:S02]  /*12ad0*/  @P4 IMAD.MOV.U32 R4, RZ, RZ, R6 ;  /* 0x000000ffff044224 */ /* 0x002fe400078e0006 */
[----:B------:R-:W-:Y:S01]  /*12ae0*/  @P4 IMAD.MOV.U32 R5, RZ, RZ, R7 ;  /* 0x000000ffff054224 */ /* 0x000fe200078e0007 */
[----:B------:R-:W-:-:S04]  /*12af0*/  ISETP.GT.AND P0, PT, R14, 0xc8, PT ;  /* 0x000000c80e00780c */ /* 0x000fc80003f04270 */
[----:B------:R1:W-:Y:S01]  /*12b00*/  @P4 STG.E.U16 desc[UR14][R4.64+0xf0], R150 ;  /* 0x0000f09604004986 */ /* 0x0003e2000c10150e */
[----:B------:R-:W-:-:S03]  /*12b10*/  F2FP.BF16.F32.PACK_AB R25, RZ, R25 ;  /* 0x00000019ff19723e */ /* 0x000fc600000010ff */
[----:B------:R2:W-:Y:S04]  /*12b20*/  @P1 STG.E.U16 desc[UR14][R6.64+0xf2], R151 ;  /* 0x0000f29706001986 */ /* 0x0005e8000c10150e */
[----:B------:R-:W-:Y:S01]  /*12b30*/  @P3 STG.E.U16 desc[UR14][R2.64], R24 ;  /* 0x0000001802003986 */ /* 0x000fe2000c10150e */
[----:B------:R-:W-:Y:S01]  /*12b40*/  ISETP.GT.AND P3, PT, R0, RZ, P0 ;  /* 0x000000ff0000720c */ /* 0x000fe20000764270 */
[----:B------:R-:W-:Y:S01]  /*12b50*/  FMUL R26, R26, UR13 ;  /* 0x0000000d1a1a7c20 */ /* 0x000fe20008400000 */
[----:B-1----:R-:W-:Y:S01]  /*12b60*/  IADD3 R4, P1, R2, UR9, RZ ;  /* 0x0000000902047c10 */ /* 0x002fe2000ff3e0ff */
[----:B------:R-:W-:Y:S01]  /*12b70*/  @P5 STG.E.U16 desc[UR14][R2.64+0x2], R25 ;  /* 0x0000021902005986 */ /* 0x000fe2000c10150e */
[C---:B------:R-:W-:Y:S02]  /*12b80*/  ISETP.GT.AND P6, PT, R0.reuse, 0x1, P0 ;  /* 0x000000010000780c */ /* 0x040fe400007c4270 */
[----:B------:R-:W-:Y:S01]  /*12b90*/  ISETP.GT.AND P5, PT, R0, 0x8, P2 ;  /* 0x000000080000780c */ /* 0x000fe200017a4270 */
[----:B------:R-:W-:Y:S01]  /*12ba0*/  FMUL R27, R27, UR13 ;  /* 0x0000000d1b1b7c20 */ /* 0x000fe20008400000 */
[----:B------:R-:W-:-:S02]  /*12bb0*/  F2FP.BF16.F32.PACK_AB R26, RZ, R26 ;  /* 0x0000001aff1a723e */ /* 0x000fc400000010ff */
[----:B------:R-:W-:Y:S02]  /*12bc0*/  IADD3.X R5, R3, UR8, RZ, P1, !PT ;  /* 0x0000000803057c10 */ /* 0x000fe40008ffe4ff */
[----:B------:R-:W-:Y:S01]  /*12bd0*/  ISETP.GT.AND P4, PT, R0, 0x9, P2 ;  /* 0x000000090000780c */ /* 0x000fe20001784270 */
[----:B------:R-:W-:Y:S01]  /*12be0*/  FMUL R28, R28, UR13 ;  /* 0x0000000d1c1c7c20 */ /* 0x000fe20008400000 */
[----:B------:R-:W-:Y:S01]  /*12bf0*/  FMUL R29, R29, UR13 ;  /* 0x0000000d1d1d7c20 */ /* 0x000fe20008400000 */
[----:B------:R-:W-:Y:S01]  /*12c00*/  @P3 STG.E.U16 desc[UR14][R4.64], R26 ;  /* 0x0000001a04003986 */ /* 0x000fe2000c10150e */
[----:B------:R-:W-:Y:S02]  /*12c10*/  F2FP.BF16.F32.PACK_AB R27, RZ, R27 ;  /* 0x0000001bff1b723e */ /* 0x000fe400000010ff */
[----:B------:R-:W-:Y:S02]  /*12c20*/  ISETP.GT.AND P3, PT, R0, 0x8, P0 ;  /* 0x000000080000780c */ /* 0x000fe40000764270 */
[----:B------:R-:W-:Y:S01]  /*12c30*/  F2FP.BF16.F32.PACK_AB R28, RZ, R28 ;  /* 0x0000001cff1c723e */ /* 0x000fe200000010ff */
[----:B------:R-:W-:Y:S01]  /*12c40*/  FMUL R30, R30, UR13 ;  /* 0x0000000d1e1e7c20 */ /* 0x000fe20008400000 */
[----:B------:R-:W-:Y:S01]  /*12c50*/  F2FP.BF16.F32.PACK_AB R29, RZ, R29 ;  /* 0x0000001dff1d723e */ /* 0x000fe200000010ff */
[----:B------:R-:W-:Y:S01]  /*12c60*/  @P6 STG.E.U16 desc[UR14][R4.64+0x2], R27 ;  /* 0x0000021b04006986 */ /* 0x000fe2000c10150e */
[----:B------:R-:W-:-:S03]  /*12c70*/  ISETP.GT.AND P6, PT, R0, 0x9, P0 ;  /* 0x000000090000780c */ /* 0x000fc600007c4270 */
[----:B------:R-:W-:Y:S01]  /*12c80*/  @P5 STG.E.U16 desc[UR14][R2.64+0x10], R28 ;  /* 0x0000101c02005986 */ /* 0x000fe2000c10150e */
[C---:B------:R-:W-:Y:S01]  /*12c90*/  ISETP.GT.AND P5, PT, R0.reuse, 0x10, P2 ;  /* 0x000000100000780c */ /* 0x040fe200017a4270 */
[----:B------:R-:W-:Y:S01]  /*12ca0*/  FMUL R31, R31, UR13 ;  /* 0x0000000d1f1f7c20 */ /* 0x000fe20008400000 */
[----:B------:R-:W-:Y:S01]  /*12cb0*/  F2FP.BF16.F32.PACK_AB R30, RZ, R30 ;  /* 0x0000001eff1e723e */ /* 0x000fe200000010ff */
[----:B------:R-:W-:Y:S01]  /*12cc0*/  @P4 STG.E.U16 desc[UR14][R2.64+0x12], R29 ;  /* 0x0000121d02004986 */ /* 0x000fe2000c10150e */
[----:B------:R-:W-:Y:S01]  /*12cd0*/  ISETP.GT.AND P4, PT, R0, 0x11, P2 ;  /* 0x000000110000780c */ /* 0x000fe20001784270 */
[----:B------:R-:W-:Y:S01]  /*12ce0*/  FMUL R32, R32, UR13 ;  /* 0x0000000d20207c20 */ /* 0x000fe20008400000 */
[----:B------:R-:W-:Y:S01]  /*12cf0*/  FMUL R33, R33, UR13 ;  /* 0x0000000d21217c20 */ /* 0x000fe20008400000 */
[----:B------:R-:W-:Y:S01]  /*12d00*/  @P3 STG.E.U16 desc[UR14][R4.64+0x10], R30 ;  /* 0x0000101e04003986 */ /* 0x000fe2000c10150e */
[----:B------:R-:W-:Y:S02]  /*12d10*/  F2FP.BF16.F32.PACK_AB R31, RZ, R31 ;  /* 0x0000001fff1f723e */ /* 0x000fe400000010ff */
[----:B------:R-:W-:-:S02]  /*12d20*/  ISETP.GT.AND P3, PT, R0, 0x10, P0 ;  /* 0x000000100000780c */ /* 0x000fc40000764270 */
[----:B------:R-:W-:Y:S01]  /*12d30*/  F2FP.BF16.F32.PACK_AB R32, RZ, R32 ;  /* 0x00000020ff20723e */ /* 0x000fe200000010ff */
[----:B------:R-:W-:Y:S01]  /*12d40*/  FMUL R34, R34, UR13 ;  /* 0x0000000d22227c20 */ /* 0x000fe20008400000 */
[----:B------:R-:W-:Y:S01]  /*12d50*/  F2FP.BF16.F32.PACK_AB R33, RZ, R33 ;  /* 0x00000021ff21723e */ /* 0x000fe200000010ff */
[----:B------:R-:W-:Y:S01]  /*12d60*/  @P6 STG.E.U16 desc[UR14][R4.64+0x12], R31 ;  /* 0x0000121f04006986 */ /* 0x000fe2000c10150e */
[----:B------:R-:W-:-:S03]  /*12d70*/  ISETP.GT.AND P6, PT, R0, 0x11, P0 ;  /* 0x000000110000780c */ /* 0x000fc600007c4270 */
[----:B------:R-:W-:Y:S01]  /*12d80*/  @P5 STG.E.U16 desc[UR14][R2.64+0x20], R32 ;  /* 0x0000202002005986 */ /* 0x000fe2000c10150e */
[----:B------:R-:W-:-:S03]  /*12d90*/  F2FP.BF16.F32.PACK_AB R34, RZ, R34 ;  /* 0x00000022ff22723e */ /* 0x000fc600000010ff */
[----:B------:R-:W-:Y:S01]  /*12da0*/  @P4 STG.E.U16 desc[UR14][R2.64+0x22], R33 ;  /* 0x0000222102004986 */ /* 0x000fe2000c10150e */
[C---:B------:R-:W-:Y:S01]  /*12db0*/  ISETP.GT.AND P4, PT, R0.reuse, 0x18, P2 ;  /* 0x000000180000780c */ /* 0x040fe20001784270 */
[----:B------:R-:W-:Y:S01]  /*12dc0*/  FMUL R35, R35, UR13 ;  /* 0x0000000d23237c20 */ /* 0x000fe20008400000 */
[----:B------:R-:W-:Y:S01]  /*12dd0*/  ISETP.GT.AND P5, PT, R0, 0x19, P2 ;  /* 0x000000190000780c */ /* 0x000fe200017a4270 */
[----:B------:R-:W-:Y:S01]  /*12de0*/  FMUL R36, R36, UR13 ;  /* 0x0000000d24247c20 */ /* 0x000fe20008400000 */
[----:B------:R-:W-:Y:S01]  /*12df0*/  FMUL R37, R37, UR13 ;  /* 0x0000000d25257c20 */ /* 0x000fe20008400000 */
[----:B------:R-:W-:Y:S01]  /*12e00*/  @P3 STG.E.U16 desc[UR14][R4.64+0x20], R34 ;  /* 0x0000202204003986 */ /* 0x000fe2000c10150e */
[----:B------:R-:W-:Y:S02]  /*12e10*/  ISETP.GT.AND P3, PT, R0, 0x18, P0 ;  /* 0x000000180000780c */ /* 0x000fe40000764270 */
[----:B------:R-:W-:Y:S01]  /*12e20*/  F2FP.BF16.F32.PACK_AB R35, RZ, R35 ;  /* 0x00000023ff23723e */ /* 0x000fe200000010ff */
[----:B------:R-:W-:Y:S01]  /*12e30*/  FMUL R38, R38, UR13 ;  /* 0x0000000d26267c20 */ /* 0x000fe20008400000 */
[----:B------:R-:W-:-:S02]  /*12e40*/  F2FP.BF16.F32.PACK_AB R36, RZ, R36 ;  /* 0x00000024ff24723e */ /* 0x000fc400000010ff */
[----:B------:R-:W-:Y:S01]  /*12e50*/  F2FP.BF16.F32.PACK_AB R37, RZ, R37 ;  /* 0x00000025ff25723e */ /* 0x000fe200000010ff */
[----:B------:R-:W-:Y:S01]  /*12e60*/  @P6 STG.E.U16 desc[UR14][R4.64+0x22], R35 ;  /* 0x0000222304006986 */ /* 0x000fe2000c10150e */
[----:B------:R-:W-:-:S03]  /*12e70*/  F2FP.BF16.F32.PACK_AB R38, RZ, R38 ;  /* 0x00000026ff26723e */ /* 0x000fc600000010ff */
[----:B------:R-:W-:Y:S01]  /*12e80*/  @P4 STG.E.U16 desc[UR14][R2.64+0x30], R36 ;  /* 0x0000302402004986 */ /* 0x000fe2000c10150e */
[C---:B------:R-:W-:Y:S02]  /*12e90*/  ISETP.GT.AND P4, PT, R0.reuse, 0x19, P0 ;  /* 0x000000190000780c */ /* 0x040fe40000784270 */
[C---:B------:R-:W-:Y:S01]  /*12ea0*/  ISETP.GT.AND P6, PT, R0.reuse, 0x20, P2 ;  /* 0x000000200000780c */ /* 0x040fe200017c4270 */
[----:B------:R-:W-:Y:S01]  /*12eb0*/  @P5 STG.E.U16 desc[UR14][R2.64+0x32], R37 ;  /* 0x0000322502005986 */ /* 0x000fe2000c10150e */
[----:B------:R-:W-:Y:S01]  /*12ec0*/  ISETP.GT.AND P5, PT, R0, 0x21, P2 ;  /* 0x000000210000780c */ /* 0x000fe200017a4270 */
[----:B------:R-:W-:Y:S01]  /*12ed0*/  FMUL R39, R39, UR13 ;  /* 0x0000000d27277c20 */ /* 0x000fe20008400000 */
[----:B------:R-:W-:Y:S01]  /*12ee0*/  FMUL R40, R40, UR13 ;  /* 0x0000000d28287c20 */ /* 0x000fe20008400000 */
[----:B------:R-:W-:Y:S01]  /*12ef0*/  FMUL R41, R41, UR13 ;  /* 0x0000000d29297c20 */ /* 0x000fe20008400000 */
[----:B------:R-:W-:Y:S01]  /*12f00*/  @P3 STG.E.U16 desc[UR14][R4.64+0x30], R38 ;  /* 0x0000302604003986 */ /* 0x000fe2000c10150e */
[----:B------:R-:W-:Y:S01]  /*12f10*/  ISETP.GT.AND P3, PT, R0, 0x20, P0 ;  /* 0x000000200000780c */ /* 0x000fe20000764270 */
[----:B------:R-:W-:Y:S01]  /*12f20*/  FMUL R42, R42, UR13 ;  /* 0x0000000d2a2a7c20 */ /* 0x000fe20008400000 */
[----:B------:R-:W-:-:S02]  /*12f30*/  F2FP.BF16.F32.PACK_AB R39, RZ, R39 ;  /* 0x00000027ff27723e */ /* 0x000fc400000010ff */
[----:B------:R-:W-:Y:S02]  /*12f40*/  F2FP.BF16.F32.PACK_AB R40, RZ, R40 ;  /* 0x00000028ff28723e */ /* 0x000fe400000010ff */
[----:B------:R-:W-:Y:S01]  /*12f50*/  F2FP.BF16.F32.PACK_AB R41, RZ, R41 ;  /* 0x00000029ff29723e */ /* 0x000fe200000010ff */
[----:B------:R-:W-:Y:S01]  /*12f60*/  @P4 STG.E.U16 desc[UR14][R4.64+0x32], R39 ;  /* 0x0000322704004986 */ /* 0x000fe2000c10150e */
[----:B------:R-:W-:Y:S02]  /*12f70*/  F2FP.BF16.F32.PACK_AB R42, RZ, R42 ;  /* 0x0000002aff2a723e */ /* 0x000fe400000010ff */
        /* <DEDUP_REMOVED lines=31> */
[----:B------:R-:W-:-:S03]  /*13170*/  F2FP.BF16.F32.PACK_AB R50, RZ, R50 ;  /* 0x00000032ff32723e */ /* 0x000fc600000010ff */
[----:B------:R-:W-:Y:S01]  /*13180*/  @P6 STG.E.U16 desc[UR14][R2.64+0x60], R48 ;  /* 0x0000603002006986 */ /* 0x000fe2000c10150e */
[----:B--2---:R-:W-:-:S03]  /*13190*/  IADD3.X R7, R3, UR8, RZ, P1, !PT ;  /* 0x0000000803077c10 */ /* 0x004fc60008ffe4ff */
[----:B------:R-:W-:Y:S01]  /*131a0*/  @P5 STG.E.U16 desc[UR14][R2.64+0x62], R49 ;  /* 0x0000623102005986 */ /* 0x000fe2000c10150e */
[C---:B------:R-:W-:Y:S02]  /*131b0*/  ISETP.GT.AND P5, PT, R0.reuse, 0x31, P0 ;  /* 0x000000310000780c */ /* 0x040fe400007a4270 */
[C---:B------:R-:W-:Y:S01]  /*131c0*/  ISETP.GT.AND P1, PT, R0.reuse, 0x38, P0 ;  /* 0x000000380000780c */ /* 0x040fe20000724270 */
[----:B------:R1:W-:Y:S01]  /*131d0*/  @P3 STG.E.U16 desc[UR14][R4.64+0x60], R50 ;  /* 0x0000603204003986 */ /* 0x0003e2000c10150e */
[C---:B------:R-:W-:Y:S02]  /*131e0*/  ISETP.GT.AND P3, PT, R0.reuse, 0x39, P0 ;  /* 0x000000390000780c */ /* 0x040fe40000764270 */
[C---:B------:R-:W-:Y:S01]  /*131f0*/  ISETP.GT.AND P6, PT, R0.reuse, 0x38, P2 ;  /* 0x000000380000780c */ /* 0x040fe200017c4270 */
[----:B------:R-:W-:Y:S01]  /*13200*/  FMUL R51, R51, UR13 ;  /* 0x0000000d33337c20 */ /* 0x000fe20008400000 */
[----:B------:R-:W-:Y:S01]  /*13210*/  ISETP.GT.AND P4, PT, R0, 0x39, P2 ;  /* 0x000000390000780c */ /* 0x000fe20001784270 */
[----:B------:R-:W-:Y:S01]  /*13220*/  FMUL R52, R52, UR13 ;  /* 0x0000000d34347c20 */ /* 0x000fe20008400000 */
[----:B------:R-:W-:Y:S01]  /*13230*/  FMUL R53, R53, UR13 ;  /* 0x0000000d35357c20 */ /* 0x000fe20008400000 */
[----:B------:R-:W-:Y:S01]  /*13240*/  FMUL R54, R54, UR13 ;  /* 0x0000000d36367c20 */ /* 0x000fe20008400000 */
[----:B------:R-:W-:Y:S01]  /*13250*/  FMUL R55, R55, UR13 ;  /* 0x0000000d37377c20 */ /* 0x000fe20008400000 */
[----:B------:R-:W-:Y:S01]  /*13260*/  F2FP.BF16.F32.PACK_AB R51, RZ, R51 ;  /* 0x00000033ff33723e */ /* 0x000fe200000010ff */
[----:B------:R-:W-:Y:S01]  /*13270*/  @P5 IMAD.MOV.U32 R6, RZ, RZ, R4 ;  /* 0x000000ffff065224 */ /* 0x000fe200078e0004 */
[----:B------:R-:W-:Y:S01]  /*13280*/  F2FP.BF16.F32.PACK_AB R52, RZ, R52 ;  /* 0x00000034ff34723e */ /* 0x000fe200000010ff */
[C---:B-1----:R-:W-:Y:S01]  /*13290*/  VIADD R4, R2.reuse, UR9 ;  /* 0x0000000902047c36 */ /* 0x042fe20008000000 */
[----:B------:R-:W-:Y:S01]  /*132a0*/  F2FP.BF16.F32.PACK_AB R53, RZ, R53 ;  /* 0x00000035ff35723e */ /* 0x000fe200000010ff */
[--C-:B------:R-:W-:Y:S01]  /*132b0*/  @P1 IMAD.MOV.U32 R5, RZ, RZ, R7.reuse ;  /* 0x000000ffff051224 */ /* 0x100fe200078e0007 */
[----:B------:R-:W-:Y:S01]  /*132c0*/  F2FP.BF16.F32.PACK_AB R54, RZ, R54 ;  /* 0x00000036ff36723e */ /* 0x000fe200000010ff */
[----:B------:R-:W-:Y:S01]  /*132d0*/  VIADD R8, R2, UR9 ;  /* 0x0000000902087c36 */ /* 0x000fe20008000000 */
[----:B------:R-:W-:Y:S01]  /*132e0*/  F2FP.BF16.F32.PACK_AB R55, RZ, R55 ;  /* 0x00000037ff37723e */ /* 0x000fe200000010ff */
[----:B------:R-:W-:Y:S01]  /*132f0*/  @P3 IMAD.MOV.U32 R9, RZ, RZ, R7 ;  /* 0x000000ffff093224 */ /* 0x000fe200078e0007 */
[----:B------:R-:W-:Y:S04]  /*13300*/  @P5 STG.E.U16 desc[UR14][R6.64+0x62], R51 ;  /* 0x0000623306005986 */ /* 0x000fe8000c10150e */
[----:B------:R-:W-:Y:S04]  /*13310*/  @P6 STG.E.U16 desc[UR14][R2.64+0x70], R52 ;  /* 0x0000703402006986 */ /* 0x000fe8000c10150e */
[----:B------:R-:W-:Y:S04]  /*13320*/  @P4 STG.E.U16 desc[UR14][R2.64+0x72], R53 ;  /* 0x0000723502004986 */ /* 0x000fe8000c10150e */
[----:B------:R1:W-:Y:S01]  /*13330*/  @P1 STG.E.U16 desc[UR14][R4.64+0x70], R54 ;  /* 0x0000703604001986 */ /* 0x0003e2000c10150e */
[----:B------:R-:W-:-:S03]  /*13340*/  ISETP.GT.AND P1, PT, R0, 0x40, P0 ;  /* 0x000000400000780c */ /* 0x000fc60000724270 */
[----:B------:R2:W-:Y:S01]  /*13350*/  @P3 STG.E.U16 desc[UR14][R8.64+0x72], R55 ;  /* 0x0000723708003986 */ /* 0x0005e2000c10150e */
[C---:B------:R-:W-:Y:S02]  /*13360*/  ISETP.GT.AND P3, PT, R0.reuse, 0x41, P0 ;  /* 0x000000410000780c */ /* 0x040fe40000764270 */
[C---:B------:R-:W-:Y:S02]  /*13370*/  ISETP.GT.AND P4, PT, R0.reuse, 0x40, P2 ;  /* 0x000000400000780c */ /* 0x040fe40001784270 */
[----:B------:R-:W-:Y:S01]  /*13380*/  ISETP.GT.AND P5, PT, R0, 0x41, P2 ;  /* 0x000000410000780c */ /* 0x000fe200017a4270 */
[----:B------:R-:W-:Y:S01]  /*13390*/  FMUL R56, R56, UR13 ;  /* 0x0000000d38387c20 */ /* 0x000fe20008400000 */
[----:B------:R-:W-:Y:S01]  /*133a0*/  FMUL R57, R57, UR13 ;  /* 0x0000000d39397c20 */ /* 0x000fe20008400000 */
[----:B------:R-:W-:Y:S01]  /*133b0*/  FMUL R58, R58, UR13 ;  /* 0x0000000d3a3a7c20 */ /* 0x000fe20008400000 */
[----:B------:R-:W-:Y:S02]  /*133c0*/  FMUL R59, R59, UR13 ;  /* 0x0000000d3b3b7c20 */ /* 0x000fe40008400000 */
[----:B------:R-:W-:Y:S01]  /*133d0*/  F2FP.BF16.F32.PACK_AB R56, RZ, R56 ;  /* 0x00000038ff38723e */ /* 0x000fe200000010ff */
[--C-:B-1----:R-:W-:Y:S01]  /*133e0*/  @P1 IMAD.MOV.U32 R5, RZ, RZ, R7.reuse ;  /* 0x000000ffff051224 */ /* 0x102fe200078e0007 */
[----:B------:R-:W-:Y:S01]  /*133f0*/  F2FP.BF16.F32.PACK_AB R57, RZ, R57 ;  /* 0x00000039ff39723e */ /* 0x000fe200000010ff */
[----:B--2---:R-:W-:Y:S01]  /*13400*/  @P3 IMAD.MOV.U32 R9, RZ, RZ, R7 ;  /* 0x000000ffff093224 */ /* 0x004fe200078e0007 */
[----:B------:R-:W-:-:S02]  /*13410*/  F2FP.BF16.F32.PACK_AB R58, RZ, R58 ;  /* 0x0000003aff3a723e */ /* 0x000fc400000010ff */
[----:B------:R-:W-:Y:S01]  /*13420*/  F2FP.BF16.F32.PACK_AB R59, RZ, R59 ;  /* 0x0000003bff3b723e */ /* 0x000fe200000010ff */
[----:B------:R-:W-:Y:S04]  /*13430*/  @P4 STG.E.U16 desc[UR14][R2.64+0x80], R56 ;  /* 0x0000803802004986 */ /* 0x000fe8000c10150e */
[----:B------:R-:W-:Y:S04]  /*13440*/  @P5 STG.E.U16 desc[UR14][R2.64+0x82], R57 ;  /* 0x0000823902005986 */ /* 0x000fe8000c10150e */
[----:B------:R-:W-:Y:S01]  /*13450*/  @P1 STG.E.U16 desc[UR14][R4.64+0x80], R58 ;  /* 0x0000803a04001986 */ /* 0x000fe2000c10150e */
        /* <DEDUP_REMOVED lines=9> */
[----:B------:R-:W-:-:S02]  /*134f0*/  F2FP.BF16.F32.PACK_AB R60, RZ, R60 ;  /* 0x0000003cff3c723e */ /* 0x000fc400000010ff */
[----:B------:R-:W-:Y:S01]  /*13500*/  F2FP.BF16.F32.PACK_AB R61, RZ, R61 ;  /* 0x0000003dff3d723e */ /* 0x000fe200000010ff */
[----:B-1----:R-:W-:Y:S01]  /*13510*/  @P3 IMAD.MOV.U32 R9, RZ, RZ, R7 ;  /* 0x000000ffff093224 */ /* 0x002fe200078e0007 */
[----:B------:R-:W-:Y:S02]  /*13520*/  F2FP.BF16.F32.PACK_AB R62, RZ, R62 ;  /* 0x0000003eff3e723e */ /* 0x000fe400000010ff */
[----:B------:R-:W-:Y:S02]  /*13530*/  @P1 MOV R5, R7 ;  /* 0x0000000700051202 */ /* 0x000fe40000000f00 */
[----:B------:R-:W-:Y:S01]  /*13540*/  F2FP.BF16.F32.PACK_AB R63, RZ, R63 ;  /* 0x0000003fff3f723e */ /* 0x000fe200000010ff */
[----:B------:R-:W-:Y:S01]  /*13550*/  @P4 STG.E.U16 desc[UR14][R2.64+0x90], R60 ;  /* 0x0000903c02004986 */ /* 0x000fe2000c10150e */
[----:B------:R-:W-:-:S03]  /*13560*/  ISETP.GT.AND P4, PT, R0, 0x50, P2 ;  /* 0x000000500000780c */ /* 0x000fc60001784270 */
[----:B------:R-:W-:Y:S01]  /*13570*/  @P5 STG.E.U16 desc[UR14][R2.64+0x92], R61 ;  /* 0x0000923d02005986 */ /* 0x000fe2000c10150e */
[----:B------:R-:W-:-:S03]  /*13580*/  FMUL R64, R64, UR13 ;  /* 0x0000000d40407c20 */ /* 0x000fc60008400000 */
[----:B------:R1:W-:Y:S01]  /*13590*/  @P1 STG.E.U16 desc[UR14][R4.64+0x90], R62 ;  /* 0x0000903e04001986 */ /* 0x0003e2000c10150e */
[----:B------:R-:W-:-:S03]  /*135a0*/  ISETP.GT.AND P1, PT, R0, 0x50, P0 ;  /* 0x000000500000780c */ /* 0x000fc60000724270 */
[----:B------:R2:W-:Y:S01]  /*135b0*/  @P3 STG.E.U16 desc[UR14][R8.64+0x92], R63 ;  /* 0x0000923f08003986 */ /* 0x0005e2000c10150e */
        /* <DEDUP_REMOVED lines=8> */
[----:B------:R-:W-:Y:S01]  /*13640*/  ISETP.GT.AND P4, PT, R0, 0x58, P2 ;  /* 0x000000580000780c */ /* 0x000fe20001784270 */
[--C-:B-1----:R-:W-:Y:S01]  /*13650*/  @P1 IMAD.MOV.U32 R5, RZ, RZ, R7.reuse ;  /* 0x000000ffff051224 */ /* 0x102fe200078e0007 */
[----:B------:R-:W-:Y:S01]  /*13660*/  F2FP.BF16.F32.PACK_AB R66, RZ, R66 ;  /* 0x00000042ff42723e */ /* 0x000fe200000010ff */
[----:B--2---:R-:W-:Y:S01]  /*13670*/  @P3 IMAD.MOV.U32 R9, RZ, RZ, R7 ;  /* 0x000000ffff093224 */ /* 0x004fe200078e0007 */
[----:B------:R-:W-:Y:S01]  /*13680*/  F2FP.BF16.F32.PACK_AB R67, RZ, R67 ;  /* 0x00000043ff43723e */ /* 0x000fe200000010ff */
[----:B------:R-:W-:Y:S01]  /*13690*/  FMUL R68, R68, UR13 ;  /* 0x0000000d44447c20 */ /* 0x000fe20008400000 */
[----:B------:R-:W-:Y:S04]  /*136a0*/  @P5 STG.E.U16 desc[UR14][R2.64+0xa2], R65 ;  /* 0x0000a24102005986 */ /* 0x000fe8000c10150e */
[----:B------:R1:W-:Y:S01]  /*136b0*/  @P1 STG.E.U16 desc[UR14][R4.64+0xa0], R66 ;  /* 0x0000a04204001986 */ /* 0x0003e2000c10150e */
[----:B------:R-:W-:-:S02]  /*136c0*/  ISETP.GT.AND P1, PT, R0, 0x58, P0 ;  /* 0x000000580000780c */ /* 0x000fc40000724270 */
[----:B------:R-:W-:Y:S01]  /*136d0*/  F2FP.BF16.F32.PACK_AB R68, RZ, R68 ;  /* 0x00000044ff44723e */ /* 0x000fe200000010ff */
[----:B------:R2:W-:Y:S01]  /*136e0*/  @P3 STG.E.U16 desc[UR14][R8.64+0xa2], R67 ;  /* 0x0000a24308003986 */ /* 0x0005e2000c10150e */
[C---:B------:R-:W-:Y:S02]  /*136f0*/  ISETP.GT.AND P3, PT, R0.reuse, 0x59, P0 ;  /* 0x000000590000780c */ /* 0x040fe40000764270 */
[C---:B------:R-:W-:Y:S01]  /*13700*/  ISETP.GT.AND P5, PT, R0.reuse, 0x59, P2 ;  /* 0x000000590000780c */ /* 0x040fe200017a4270 */
[----:B------:R-:W-:Y:S01]  /*13710*/  FMUL R69, R69, UR13 ;  /* 0x0000000d45457c20 */ /* 0x000fe20008400000 */
[----:B------:R-:W-:Y:S01]  /*13720*/  @P4 STG.E.U16 desc[UR14][R2.64+0xb0], R68 ;  /* 0x0000b04402004986 */ /* 0x000fe2000c10150e */
[----:B------:R-:W-:Y:S01]  /*13730*/  ISETP.GT.AND P4, PT, R0, 0x60, P2 ;  /* 0x000000600000780c */ /* 0x000fe20001784270 */
[----:B------:R-:W-:Y:S01]  /*13740*/  FMUL R70, R70, UR13 ;  /* 0x0000000d46467c20 */ /* 0x000fe20008400000 */
[----:B------:R-:W-:Y:S01]  /*13750*/  FMUL R71, R71, UR13 ;  /* 0x0000000d47477c20 */ /* 0x000fe20008400000 */
[----:B------:R-:W-:Y:S01]  /*13760*/  FMUL R72, R72, UR13 ;  /* 0x0000000d48487c20 */ /* 0x000fe20008400000 */
[----:B------:R-:W-:Y:S01]  /*13770*/  F2FP.BF16.F32.PACK_AB R69, RZ, R69 ;  /* 0x00000045ff45723e */ /* 0x000fe200000010ff */
[----:B-1----:R-:W-:Y:S01]  /*13780*/  @P1 IMAD.MOV.U32 R5, RZ, RZ, R7 ;  /* 0x000000ffff051224 */ /* 0x002fe200078e0007 */
[----:B------:R-:W-:-:S02]  /*13790*/  F2FP.BF16.F32.PACK_AB R70, RZ, R70 ;  /* 0x00000046ff46723e */ /* 0x000fc400000010ff */
[----:B------:R-:W-:Y:S01]  /*137a0*/  F2FP.BF16.F32.PACK_AB R71, RZ, R71 ;  /* 0x00000047ff47723e */ /* 0x000fe200000010ff */
[----:B--2---:R-:W-:Y:S01]  /*137b0*/  @P3 IMAD.MOV.U32 R9, RZ, RZ, R7 ;  /* 0x000000ffff093224 */ /* 0x004fe200078e0007 */
[----:B------:R-:W-:Y:S01]  /*137c0*/  F2FP.BF16.F32.PACK_AB R72, RZ, R72 ;  /* 0x00000048ff48723e */ /* 0x000fe200000010ff */
[----:B------:R-:W-:Y:S01]  /*137d0*/  @P5 STG.E.U16 desc[UR14][R2.64+0xb2], R69 ;  /* 0x0000b24502005986 */ /* 0x000fe2000c10150e */
[C---:B------:R-:W-:Y:S01]  /*137e0*/  ISETP.GT.AND P5, PT, R0.reuse, 0x61, P2 ;  /* 0x000000610000780c */ /* 0x040fe200017a4270 */
[----:B------:R-:W-:Y:S02]  /*137f0*/  FMUL R73, R73, UR13 ;  /* 0x0000000d49497c20 */ /* 0x000fe40008400000 */
[----:B------:R1:W-:Y:S04]  /*13800*/  @P1 STG.E.U16 desc[UR14][R4.64+0xb0], R70 ;  /* 0x0000b04604001986 */ /* 0x0003e8000c10150e */
[----:B------:R2:W-:Y:S01]  /*13810*/  @P3 STG.E.U16 desc[UR14][R8.64+0xb2], R71 ;  /* 0x0000b24708003986 */ /* 0x0005e2000c10150e */
[----:B------:R-:W-:-:S03]  /*13820*/  ISETP.GT.AND P3, PT, R0, 0x60, P0 ;  /* 0x000000600000780c */ /* 0x000fc60000764270 */
[----:B------:R-:W-:Y:S01]  /*13830*/  @P4 STG.E.U16 desc[UR14][R2.64+0xc0], R72 ;  /* 0x0000c04802004986 */ /* 0x000fe2000c10150e */
[----:B------:R-:W-:Y:S02]  /*13840*/  ISETP.GT.AND P4, PT, R0, 0x61, P0 ;  /* 0x000000610000780c */ /* 0x000fe40000784270 */
[----:B------:R-:W-:Y:S01]  /*13850*/  F2FP.BF16.F32.PACK_AB R73, RZ, R73 ;  /* 0x00000049ff49723e */ /* 0x000fe200000010ff */
[----:B------:R-:W-:Y:S01]  /*13860*/  FMUL R74, R74, UR13 ;  /* 0x0000000d4a4a7c20 */ /* 0x000fe20008400000 */
[----:B------:R-:W-:Y:S01]  /*13870*/  FMUL R75, R75, UR13 ;  /* 0x0000000d4b4b7c20 */ /* 0x000fe20008400000 */
[C---:B------:R-:W-:Y:S02]  /*13880*/  ISETP.GT.AND P1, PT, R0.reuse, 0x69, P2 ;  /* 0x000000690000780c */ /* 0x040fe40001724270 */
[----:B------:R-:W-:Y:S01]  /*13890*/  @P5 STG.E.U16 desc[UR14][R2.64+0xc2], R73 ;  /* 0x0000c24902005986 */ /* 0x000fe2000c10150e */
[----:B------:R-:W-:Y:S01]  /*138a0*/  ISETP.GT.AND P5, PT, R0, 0x68, P2 ;  /* 0x000000680000780c */ /* 0x000fe200017a4270 */
[--C-:B-1----:R-:W-:Y:S01]  /*138b0*/  @P3 IMAD.MOV.U32 R5, RZ, RZ, R7.reuse ;  /* 0x000000ffff053224 */ /* 0x102fe200078e0007 */
[----:B------:R-:W-:Y:S01]  /*138c0*/  F2FP.BF16.F32.PACK_AB R74, RZ, R74 ;  /* 0x0000004aff4a723e */ /* 0x000fe200000010ff */
[----:B------:R-:W-:Y:S01]  /*138d0*/  FMUL R76, R76, UR13 ;  /* 0x0000000d4c4c7c20 */ /* 0x000fe20008400000 */
[----:B------:R-:W-:Y:S01]  /*138e0*/  F2FP.BF16.F32.PACK_AB R75, RZ, R75 ;  /* 0x0000004bff4b723e */ /* 0x000fe200000010ff */
[----:B--2---:R-:W-:-:S02]  /*138f0*/  @P4 IMAD.MOV.U32 R9, RZ, RZ, R7 ;  /* 0x000000ffff094224 */ /* 0x004fc400078e0007 */
[----:B------:R-:W-:Y:S01]  /*13900*/  FMUL R77, R77, UR13 ;  /* 0x0000000d4d4d7c20 */ /* 0x000fe20008400000 */
[----:B------:R1:W-:Y:S01]  /*13910*/  @P3 STG.E.U16 desc[UR14][R4.64+0xc0], R74 ;  /* 0x0000c04a04003986 */ /* 0x0003e2000c10150e */
[----:B------:R-:W-:Y:S02]  /*13920*/  F2FP.BF16.F32.PACK_AB R76, RZ, R76 ;  /* 0x0000004cff4c723e */ /* 0x000fe400000010ff */
[C---:B------:R-:W-:Y:S01]  /*13930*/  ISETP.GT.AND P3, PT, R0.reuse, 0x68, P0 ;  /* 0x000000680000780c */ /* 0x040fe20000764270 */
[----:B------:R2:W-:Y:S01]  /*13940*/  @P4 STG.E.U16 desc[UR14][R8.64+0xc2], R75 ;  /* 0x0000c24b08004986 */ /* 0x0005e2000c10150e */
[----:B------:R-:W-:Y:S02]  /*13950*/  F2FP.BF16.F32.PACK_AB R77, RZ, R77 ;  /* 0x0000004dff4d723e */ /* 0x000fe400000010ff */
[----:B------:R-:W-:Y:S01]  /*13960*/  ISETP.GT.AND P4, PT, R0, 0x69, P0 ;  /* 0x000000690000780c */ /* 0x000fe20000784270 */
[----:B------:R-:W-:Y:S01]  /*13970*/  @P5 STG.E.U16 desc[UR14][R2.64+0xd0], R76 ;  /* 0x0000d04c02005986 */ /* 0x000fe2000c10150e */
[----:B------:R-:W-:-:S03]  /*13980*/  FMUL R78, R78, UR13 ;  /* 0x0000000d4e4e7c20 */ /* 0x000fc60008400000 */
[----:B------:R-:W-:Y:S01]  /*13990*/  @P1 STG.E.U16 desc[UR14][R2.64+0xd2], R77 ;  /* 0x0000d24d02001986 */ /* 0x000fe2000c10150e */
[----:B------:R-:W-:Y:S01]  /*139a0*/  ISETP.GT.AND P1, PT, R0, 0x70, P2 ;  /* 0x000000700000780c */ /* 0x000fe20001724270 */
[----:B------:R-:W-:Y:S01]  /*139b0*/  FMUL R79, R79, UR13 ;  /* 0x0000000d4f4f7c20 */ /* 0x000fe20008400000 */
[----:B------:R-:W-:Y:S01]  /*139c0*/  FMUL R80, R80, UR13 ;  /* 0x0000000d50507c20 */ /* 0x000fe20008400000 */
[----:B------:R-:W-:Y:S01]  /*139d0*/  F2FP.BF16.F32.PACK_AB R78, RZ, R78 ;  /* 0x0000004eff4e723e */ /* 0x000fe200000010ff */
[--C-:B-1----:R-:W-:Y:S02]  /*139e0*/  @P3 IMAD.MOV.U32 R5, RZ, RZ, R7.reuse ;  /* 0x000000ffff053224 */ /* 0x102fe400078e0007 */
[----:B------:R-:W-:Y:S01]  /*139f0*/  F2FP.BF16.F32.PACK_AB R79, RZ, R79 ;  /* 0x0000004fff4f723e */ /* 0x000fe200000010ff */
[----:B--2---:R-:W-:Y:S01]  /*13a00*/  @P4 IMAD.MOV.U32 R9, RZ, RZ, R7 ;  /* 0x000000ffff094224 */ /* 0x004fe200078e0007 */
[----:B------:R-:W-:Y:S01]  /*13a10*/  F2FP.BF16.F32.PACK_AB R80, RZ, R80 ;  /* 0x00000050ff50723e */ /* 0x000fe200000010ff */
[----:B------:R1:W-:Y:S01]  /*13a20*/  @P3 STG.E.U16 desc[UR14][R4.64+0xd0], R78 ;  /* 0x0000d04e04003986 */ /* 0x0003e2000c10150e */
[----:B------:R-:W-:-:S02]  /*13a30*/  ISETP.GT.AND P6, PT, R0, 0x70, P0 ;  /* 0x000000700000780c */ /* 0x000fc400007c4270 */
[C---:B------:R-:W-:Y:S01]  /*13a40*/  ISETP.GT.AND P5, PT, R0.reuse, 0x71, P0 ;  /* 0x000000710000780c */ /* 0x040fe200007a4270 */
        /* <DEDUP_REMOVED lines=9> */
[----:B------:R-:W-:Y:S01]  /*13ae0*/  FMUL R84, R84, UR13 ;  /* 0x0000000d54547c20 */ /* 0x000fe20008400000 */
[----:B------:R-:W-:Y:S01]  /*13af0*/  ISETP.GT.AND P0, PT, R0, 0x79, P0 ;  /* 0x000000790000780c */ /* 0x000fe20000704270 */
[----:B------:R-:W-:Y:S01]  /*13b00*/  FMUL R85, R85, UR13 ;  /* 0x0000000d55557c20 */ /* 0x000fe20008400000 */
[----:B------:R-:W-:Y:S01]  /*13b10*/  FMUL R86, R86, UR13 ;  /* 0x0000000d56567c20 */ /* 0x000fe20008400000 */
[----:B------:R-:W-:Y:S01]  /*13b20*/  F2FP.BF16.F32.PACK_AB R81, RZ, R81 ;  /* 0x00000051ff51723e */ /* 0x000fe200000010ff */
[----:B-1----:R-:W-:Y:S01]  /*13b30*/  @P6 IMAD.MOV.U32 R5, RZ, RZ, R7 ;  /* 0x000000ffff056224 */ /* 0x002fe200078e0007 */
[----:B------:R-:W-:Y:S01]  /*13b40*/  F2FP.BF16.F32.PACK_AB R82, RZ, R82 ;  /* 0x00000052ff52723e */ /* 0x000fe200000010ff */
[--C-:B------:R-:W-:Y:S01]  /*13b50*/  @P3 IMAD.MOV.U32 R10, RZ, RZ, R2.reuse ;  /* 0x000000ffff0a3224 */ /* 0x100fe200078e0002 */
[----:B------:R-:W-:Y:S01]  /*13b60*/  F2FP.BF16.F32.PACK_AB R83, RZ, R83 ;  /* 0x00000053ff53723e */ /* 0x000fe200000010ff */
[--C-:B------:R-:W-:Y:S01]  /*13b70*/  @P3 IMAD.MOV.U32 R11, RZ, RZ, R3.reuse ;  /* 0x000000ffff0b3224 */ /* 0x100fe200078e0003 */
[----:B--2---:R-:W-:Y:S01]  /*13b80*/  @P5 MOV R9, R7 ;  /* 0x0000000700095202 */ /* 0x004fe20000000f00 */
[----:B------:R-:W-:Y:S01]  /*13b90*/  @P2 IMAD.MOV.U32 R12, RZ, RZ, R2 ;  /* 0x000000ffff0c2224 */ /* 0x000fe200078e0002 */
[----:B------:R-:W-:Y:S01]  /*13ba0*/  F2FP.BF16.F32.PACK_AB R84, RZ, R84 ;  /* 0x00000054ff54723e */ /* 0x000fe200000010ff */
[----:B------:R-:W-:Y:S01]  /*13bb0*/  @P2 IMAD.MOV.U32 R13, RZ, RZ, R3 ;  /* 0x000000ffff0d2224 */ /* 0x000fe200078e0003 */
[----:B------:R-:W-:Y:S01]  /*13bc0*/  F2FP.BF16.F32.PACK_AB R85, RZ, R85 ;  /* 0x00000055ff55723e */ /* 0x000fe200000010ff */
[----:B------:R-:W-:Y:S01]  /*13bd0*/  VIADD R14, R2, UR9 ;  /* 0x00000009020e7c36 */ /* 0x000fe20008000000 */
[----:B------:R3:W-:Y:S01]  /*13be0*/  @P1 STG.E.U16 desc[UR14][R2.64+0xe2], R81 ;  /* 0x0000e25102001986 */ /* 0x0007e2000c10150e */
[----:B------:R-:W-:Y:S01]  /*13bf0*/  F2FP.BF16.F32.PACK_AB R86, RZ, R86 ;  /* 0x00000056ff56723e */ /* 0x000fe200000010ff */
[----:B------:R-:W-:-:S02]  /*13c00*/  @P4 IMAD.MOV.U32 R15, RZ, RZ, R7 ;  /* 0x000000ffff0f4224 */ /* 0x000fc400078e0007 */
[----:B------:R3:W-:Y:S01]  /*13c10*/  @P6 STG.E.U16 desc[UR14][R4.64+0xe0], R82 ;  /* 0x0000e05204006986 */ /* 0x0007e2000c10150e */
[----:B------:R-:W-:-:S03]  /*13c20*/  VIADD R16, R2, UR9 ;  /* 0x0000000902107c36 */ /* 0x000fc60008000000 */
[----:B------:R3:W-:Y:S04]  /*13c30*/  @P5 STG.E.U16 desc[UR14][R8.64+0xe2], R83 ;  /* 0x0000e25308005986 */ /* 0x0007e8000c10150e */
[----:B------:R3:W-:Y:S04]  /*13c40*/  @P3 STG.E.U16 desc[UR14][R10.64+0xf0], R84 ;  /* 0x0000f0540a003986 */ /* 0x0007e8000c10150e */
[----:B------:R3:W-:Y:S01]  /*13c50*/  @P2 STG.E.U16 desc[UR14][R12.64+0xf2], R85 ;  /* 0x0000f2550c002986 */ /* 0x0007e2000c10150e */
[----:B------:R-:W-:-:S03]  /*13c60*/  FMUL R87, R87, UR13 ;  /* 0x0000000d57577c20 */ /* 0x000fc60008400000 */
[----:B------:R3:W-:Y:S01]  /*13c70*/  @P4 STG.E.U16 desc[UR14][R14.64+0xf0], R86 ;  /* 0x0000f0560e004986 */ /* 0x0007e2000c10150e */
[----:B------:R-:W-:Y:S05]  /*13c80*/  @!P0 EXIT ;  /* 0x000000000000894d */ /* 0x000fea0003800000 */
[----:B------:R-:W-:Y:S01]  /*13c90*/  F2FP.BF16.F32.PACK_AB R87, RZ, R87 ;  /* 0x00000057ff57723e */ /* 0x000fe200000010ff */
[----:B------:R-:W-:-:S05]  /*13ca0*/  IMAD.MOV.U32 R17, RZ, RZ, R7 ;  /* 0x000000ffff117224 */ /* 0x000fca00078e0007 */
[----:B------:R-:W-:Y:S01]  /*13cb0*/  STG.E.U16 desc[UR14][R16.64+0xf2], R87 ;  /* 0x0000f25710007986 */ /* 0x000fe2000c10150e */
[----:B------:R-:W-:Y:S05]  /*13cc0*/  EXIT ;  /* 0x000000000000794d */ /* 0x000fea0003800000 */
.L_x_14:
[----:B------:R-:W-:-:S13]  /*13cd0*/  ISETP.NE.AND P0, PT, RZ, UR7, PT ;  /* 0x00000007ff007c0c */ /* 0x000fda000bf05270 */
[----:B------:R-:W-:Y:S05]  /*13ce0*/  @P0 EXIT ;  /* 0x000000000000094d */ /* 0x000fea0003800000 */
[----:B------:R-:W-:-:S13]  /*13cf0*/  ELECT P0, URZ, PT ;  /* 0x00000000003f782f */ /* 0x000fda0003800000 */
[----:B------:R-:W-:Y:S05]  /*13d00*/  @!P0 BRA `(.L_x_531) ;  /* 0x0000000400cc8947 */ /* 0x000fea0003800000 */
[----:B------:R-:W-:-:S06]  /*13d10*/  UISETP.GE.AND UP0, UPT, UR5, 0x1, UPT ;  /* 0x000000010500788c */ /* 0x000fcc000bf06270 */
[----:B------:R-:W-:-:S13]  /*13d20*/  PLOP3.LUT P0, PT, PT, PT, UP0, 0x80, 0x0 ;  /* 0x000000000000781c */ /* 0x000fda0003f0f008 */
[----:B------:R-:W-:Y:S05]  /*13d30*/  @!P0 BRA `(.L_x_531) ;  /* 0x0000000400c08947 */ /* 0x000fea0003800000 */
[----:B------:R-:W0:Y:S01]  /*13d40*/  S2R R3, SR_CgaCtaId ;  /* 0x0000000000037919 */ /* 0x000e220000008800 */
[----:B------:R-:W-:Y:S01]  /*13d50*/  UIMAD UR7, UR26, UR27, URZ ;  /* 0x0000001b1a0772a4 */ /* 0x000fe2000f8e023f */
[----:B------:R-:W-:Y:S01]  /*13d60*/  IMAD.SHL.U32 R16, R4, 0x100, RZ ;  /* 0x0000010004107824 */ /* 0x000fe200078e00ff */
[----:B------:R-:W-:Y:S01]  /*13d70*/  ULDC UR8, c[0x0][0x384] ;  /* 0x0000e10000087ab9 */ /* 0x000fe20000000800 */
[----:B------:R-:W-:Y:S01]  /*13d80*/  LOP3.LUT P0, RZ, R9, 0x1f, RZ, 0xc0, !PT ;  /* 0x0000001f09ff7812 */ /* 0x000fe2000780c0ff */
[----:B------:R-:W-:Y:S01]  /*13d90*/  UIMAD UR7, UR4, UR7, 0x1 ;  /* 0x00000001040774a4 */ /* 0x000fe2000f8e0207 */
[----:B------:R-:W-:Y:S01]  /*13da0*/  IMAD.U32 R10, RZ, RZ, UR6 ;  /* 0x00000006ff0a7e24 */ /* 0x000fe2000f8e00ff */
[----:B------:R-:W-:Y:S01]  /*13db0*/  ULDC UR9, c[0x0][0x388] ;  /* 0x0000e20000097ab9 */ /* 0x000fe20000000800 */
[----:B------:R-:W-:Y:S01]  /*13dc0*/  IMAD.HI.U32 R4, R16, UR8, RZ ;  /* 0x0000000810047c27 */ /* 0x000fe2000f8e00ff */
[----:B------:R-:W-:Y:S02]  /*13dd0*/  ISETP.NE.AND P1, PT, R7, RZ, PT ;  /* 0x000000ff0700720c */ /* 0x000fe40003f25270 */
[----:B------:R-:W-:-:S02]  /*13de0*/  CS2R R8, SRZ ;  /* 0x0000000000087805 */ /* 0x000fc4000001ff00 */
[----:B------:R-:W-:Y:S01]  /*13df0*/  ISETP.NE.OR P0, PT, R7, RZ, !P0 ;  /* 0x000000ff0700720c */ /* 0x000fe20004705670 */
[----:B------:R-:W-:Y:S01]  /*13e00*/  IMAD.MOV.U32 R5, RZ, RZ, 0x1 ;  /* 0x00000001ff057424 */ /* 0x000fe200078e00ff */
[----:B------:R-:W-:Y:S02]  /*13e10*/  CS2R R6, SRZ ;  /* 0x0000000000067805 */ /* 0x000fe4000001ff00 */
[----:B------:R-:W-:Y:S01]  /*13e20*/  SHF.R.U32.HI R4, RZ, UR9, R4 ;  /* 0x00000009ff047c19 */ /* 0x000fe20008011604 */
[----:B------:R-:W-:Y:S02]  /*13e30*/  IMAD.U32 R19, RZ, RZ, UR7 ;  /* 0x00000007ff137e24 */ /* 0x000fe4000f8e00ff */
[----:B0-----:R-:W-:-:S05]  /*13e40*/  IMAD.SHL.U32 R0, R3, 0x40, RZ ;  /* 0x0000004003007824 */ /* 0x001fca00078e00ff */
[----:B------:R-:W-:-:S05]  /*13e50*/  LOP3.LUT R0, R0, 0x40, RZ, 0xc0, !PT ;  /* 0x0000004000007812 */ /* 0x000fca00078ec0ff */
[----:B------:R-:W-:Y:S02]  /*13e60*/  IMAD R2, R11, 0x80, R0 ;  /* 0x000000800b027824 */ /* 0x000fe400078e0200 */
[----:B------:R-:W-:Y:S01]  /*13e70*/  IMAD.SHL.U32 R0, R3, 0x800, RZ ;  /* 0x0000080003007824 */ /* 0x000fe200078e00ff */
[----:B------:R-:W-:-:S04]  /*13e80*/  LOP3.LUT R3, R10, 0x2, RZ, 0xfc, !PT ;  /* 0x000000020a037812 */ /* 0x000fc800078efcff */
[----:B------:R-:W-:-:S07]  /*13e90*/  LOP3.LUT R0, R0, 0x800, RZ, 0xc0, !PT ;  /* 0x0000080000007812 */ /* 0x000fce00078ec0ff */
.L_x_535:
[----:B------:R-:W0:Y:S01]  /*13ea0*/  S2R R11, SR_CgaCtaId ;  /* 0x00000000000b7919 */ /* 0x000e220000008800 */
[----:B------:R-:W-:-:S04]  /*13eb0*/  MOV R10, 0x400 ;  /* 0x00000400000a7802 */ /* 0x000fc80000000f00 */
[----:B0-----:R-:W-:Y:S02]  /*13ec0*/  LEA R18, R11, R10, 0x18 ;  /* 0x0000000a0b127211 */ /* 0x001fe400078ec0ff */
[----:B------:R-:W-:-:S03]  /*13ed0*/  SHF.L.U32 R10, R5, 0x1f, RZ ;  /* 0x0000001f050a7819 */ /* 0x000fc600000006ff */
[----:B------:R-:W-:-:S07]  /*13ee0*/  IMAD R17, R7, 0x8, R18 ;  /* 0x0000000807117824 */ /* 0x000fce00078e0212 */
.L_x_532:
[----:B0-----:R0:W1:Y:S02]  /*13ef0*/  SYNCS.PHASECHK.TRANS64.TRYWAIT P2, [R17+URZ+0x36048], R10 ;  /* 0x0360480a110075a7 */ /* 0x001064000804017f */
[----:B-1----:R-:W-:Y:S05]  /*13f00*/  @!P2 NANOSLEEP.SYNCS 0x989680 ;  /* 0x009896800000a95d */ /* 0x002fea0003900000 */
[----:B------:R-:W1:Y:S02]  /*13f10*/  @!P2 SYNCS.PHASECHK.TRANS64 P2, [R17+URZ+0x36048], R10 ;  /* 0x0360480a1100a5a7 */ /* 0x000e64000804007f */
[----:B-1----:R-:W-:Y:S05]  /*13f20*/  @!P2 BRA `(.L_x_532) ;  /* 0xfffffffc00f0a947 */ /* 0x002fea000383ffff */
[----:B0-----:R-:W0:Y:S02]  /*13f30*/  @!P1 LDC R10, c[0x0][0x500] ;  /* 0x00014000ff0a9b82 */ /* 0x001e240000000800 */
[----:B0-----:R0:W-:Y:S02]  /*13f40*/  @!P1 SYNCS.ARRIVE.TRANS64 RZ, [R17+URZ+0x36000], R10 ;  /* 0x0360000a11ff99a7 */ /* 0x0011e4000800003f */
[----:B0-----:R-:W-:-:S04]  /*13f50*/  PRMT R10, R3, 0x9910, RZ ;  /* 0x00009910030a7816 */ /* 0x001fc800000000ff */
[----:B------:R-:W-:-:S13]  /*13f60*/  ISETP.NE.AND P2, PT, R10, 0x2, PT ;  /* 0x000000020a00780c */ /* 0x000fda0003f45270 */
[----:B------:R-:W-:Y:S05]  /*13f70*/  @P2 BRA `(.L_x_533) ;  /* 0x0000000000042947 */ /* 0x000fea0003800000 */
[----:B------:R-:W-:Y:S01]  /*13f80*/  BPT.TRAP 0x1 ;  /* 0x000000040000795c */ /* 0x000fe20000300000 */
.L_x_533:
[----:B------:R-:W-:Y:S05]  /*13f90*/  @P0 BRA `(.L_x_534) ;  /* 0x0000000000040947 */ /* 0x000fea0003800000 */
[----:B------:R-:W-:Y:S01]  /*13fa0*/  BPT.TRAP 0x1 ;  /* 0x000000040000795c */ /* 0x000fe20000300000 */
.L_x_534:
[----:B------:R-:W0:Y:S01]  /*13fb0*/  LDC R11, c[0x0][0x380] ;  /* 0x0000e000ff0b7b82 */ /* 0x000e220000000800 */
[----:B------:R-:W-:Y:S01]  /*13fc0*/  R2UR UR7, R4 ;  /* 0x00000000040772ca */ /* 0x000fe200000e0000 */
[C---:B------:R-:W-:Y:S01]  /*13fd0*/  IMAD R10, R7.reuse, 0x1000, R0 ;  /* 0x00001000070a7824 */ /* 0x040fe200078e0200 */
[----:B------:R-:W-:Y:S01]  /*13fe0*/  ULDC UR20, c[0x0][0x38c] ;  /* 0x0000e30000147ab9 */ /* 0x000fe20000000800 */
[----:B------:R-:W-:Y:S01]  /*13ff0*/  R2UR UR18, R8 ;  /* 0x00000000081272ca */ /* 0x000fe200000e0000 */
[----:B------:R-:W-:Y:S01]  /*14000*/  UISETP.NE.AND UP0, UPT, UR20, 0x1, UPT ;  /* 0x000000011400788c */ /* 0x000fe2000bf05270 */
[----:B------:R-:W-:Y:S01]  /*14010*/  IMAD R10, R10, 0x2, R18 ;  /* 0x000000020a0a7824 */ /* 0x000fe200078e0212 */
[----:B------:R-:W-:Y:S01]  /*14020*/  R2UR UR15, R18 ;  /* 0x00000000120f72ca */ /* 0x000fe200000e0000 */
[----:B------:R-:W1:Y:S01]  /*14030*/  LDC.64 R12, c[0x0][0x3b8] ;  /* 0x0000ee00ff0c7b82 */ /* 0x000e620000000a00 */
[----:B------:R-:W-:Y:S01]  /*14040*/  VIADD R8, R8, 0x1 ;  /* 0x0000000108087836 */ /* 0x000fe20000000000 */
[----:B------:R-:W-:Y:S01]  /*14050*/  R2UR UR16, R7 ;  /* 0x00000000071072ca */ /* 0x000fe200000e0000 */
[----:B------:R-:W-:Y:S01]  /*14060*/  VIADD R19, R19, 0xffffffff ;  /* 0xffffffff13137836 */ /* 0x000fe20000000000 */
[----:B------:R-:W-:Y:S01]  /*14070*/  R2UR UR24, R10 ;  /* 0x000000000a1872ca */ /* 0x000fe200000e0000 */
[----:B------:R-:W-:Y:S01]  /*14080*/  ULDC.64 UR30, c[0x0][0x198] ;  /* 0x00006600001e7ab9 */ /* 0x000fe20000000a00 */
[----:B------:R-:W-:Y:S01]  /*14090*/  R2UR UR17, R17 ;  /* 0x00000000111172ca */ /* 0x000fe200000e0000 */
[----:B------:R-:W-:Y:S01]  /*140a0*/  UIADD3 UR14, UP1, UR30, 0xf0, URZ ;  /* 0x000000f01e0e7890 */ /* 0x000fe2000ff3e03f */
[----:B------:R-:W1:Y:S01]  /*140b0*/  LDC.64 R14, c[0x0][0x3d8] ;  /* 0x0000f600ff0e7b82 */ /* 0x000e620000000a00 */
[----:B------:R-:W-:Y:S01]  /*140c0*/  @UP0 ULDC.64 UR12, c[0x0][0x390] ;  /* 0x0000e400000c0ab9 */ /* 0x000fe20000000a00 */
[----:B------:R-:W-:Y:S01]  /*140d0*/  UIADD3 UR30, UP2, UR30, 0x1f0, URZ ;  /* 0x000001f01e1e7890 */ /* 0x000fe2000ff5e03f */
[----:B------:R-:W-:Y:S01]  /*140e0*/  ISETP.GT.AND P5, PT, R19, 0x1, PT ;  /* 0x000000011300780c */ /* 0x000fe20003fa4270 */
[----:B------:R-:W-:Y:S01]  /*140f0*/  ULDC.64 UR8, c[0x0][0x3b0] ;  /* 0x0000ec0000087ab9 */ /* 0x000fe20000000a00 */
[----:B------:R-:W-:Y:S01]  /*14100*/  ULDC.64 UR22, c[0x0][0x3d0] ;  /* 0x0000f40000167ab9 */ /* 0x000fe20000000a00 */
[----:B------:R-:W-:Y:S01]  /*14110*/  USHF.L.U32 UR18, UR18, 0x5, URZ ;  /* 0x0000000512127899 */ /* 0x000fe2000800063f */
[----:B------:R-:W-:Y:S01]  /*14120*/  IADD3 R7, R7, 0x1, RZ ;  /* 0x0000000107077810 */ /* 0x000fe20007ffe0ff */
[----:B------:R-:W-:Y:S01]  /*14130*/  ULEA UR16, UR16, UR15, 0xe ;  /* 0x0000000f10107291 */ /* 0x000fe2000f8e703f */
[----:B0-----:R-:W-:Y:S01]  /*14140*/  ISETP.NE.AND P2, PT, R11, 0x1, PT ;  /* 0x000000010b00780c */ /* 0x001fe20003f45270 */
[----:B------:R-:W-:Y:S01]  /*14150*/  UIADD3.X UR15, URZ, UR31, URZ, UP1, !UPT ;  /* 0x0000001f3f0f7290 */ /* 0x000fe20008ffe43f */
[----:B------:R-:W-:Y:S01]  /*14160*/  ISETP.NE.AND P4, PT, R7, 0x9, PT ;  /* 0x000000090700780c */ /* 0x000fe20003f85270 */
[----:B------:R-:W-:-:S02]  /*14170*/  UIADD3 UR17, UR17, 0x36000, URZ ;  /* 0x0003600011117890 */ /* 0x000fc4000fffe03f */
[----:B------:R-:W-:Y:S01]  /*14180*/  UIADD3.X UR31, URZ, UR31, URZ, UP2, !UPT ;  /* 0x0000001f3f1f7290 */ /* 0x000fe200097fe43f */
[----:B------:R-:W-:Y:S01]  /*14190*/  SEL R7, R7, RZ, P4 ;  /* 0x000000ff07077207 */ /* 0x000fe20002000000 */
[----:B------:R-:W-:Y:S01]  /*141a0*/  UMOV UR32, 0x30000 ;  /* 0x0003000000207882 */ /* 0x000fe20000000000 */
[----:B------:R-:W-:Y:S01]  /*141b0*/  UMOV UR28, 0x0 ;  /* 0x00000000001c7882 */ /* 0x000fe20000000000 */
[----:B------:R-:W-:-:S04]  /*141c0*/  UMOV UR29, 0x10000000 ;  /* 0x10000000001d7882 */ /* 0x000fc80000000000 */
[----:B------:R-:W-:Y:S01]  /*141d0*/  @P2 IMAD.U32 R20, RZ, RZ, UR7 ;  /* 0x00000007ff142e24 */ /* 0x000fe2000f8e00ff */
[----:B------:R-:W-:Y:S01]  /*141e0*/  R2UR UR7, R16 ;  /* 0x00000000100772ca */ /* 0x000fe200000e0000 */
[----:B-1----:R-:W-:Y:S02]  /*141f0*/  IMAD R10, R9, R12, R14 ;  /* 0x0000000c090a7224 */ /* 0x002fe400078e020e */
[----:B------:R-:W0:Y:S01]  /*14200*/  LDC R12, c[0x0][0x3c8] ;  /* 0x0000f200ff0c7b82 */ /* 0x000e220000000800 */
[----:B------:R-:W-:Y:S02]  /*14210*/  @P2 R2UR UR7, R20 ;  /* 0x00000000140722ca */ /* 0x000fe400000e0000 */
[----:B------:R-:W-:-:S04]  /*14220*/  ISETP.NE.AND P2, PT, R8, UR4, PT ;  /* 0x0000000408007c0c */ /* 0x000fc8000bf45270 */
[----:B------:R-:W-:-:S07]  /*14230*/  SEL R8, R8, RZ, P2 ;  /* 0x000000ff08087207 */ /* 0x000fce0001000000 */
[----:B------:R-:W-:Y:S02]  /*14240*/  UIADD3 UR10, -UR7, URZ, URZ ;  /* 0x0000003f070a7290 */ /* 0x000fe4000fffe13f */
[----:B------:R-:W-:-:S04]  /*14250*/  UMOV UR21, UR7 ;  /* 0x0000000700157c82 */ /* 0x000fc80008000000 */
[----:B------:R-:W-:Y:S01]  /*14260*/  IMAD R14, R11, UR10, R16 ;  /* 0x0000000a0b0e7c24 */ /* 0x000fe2000f8e0210 */
[----:B------:R-:W-:Y:S01]  /*14270*/  UIMAD.WIDE.U32 UR10, UR7, UR12, URZ ;  /* 0x0000000c070a72a5 */ /* 0x000fe2000f8e003f */
[----:B------:R-:W-:Y:S01]  /*14280*/  IMAD R11, R6, R13, R15 ;  /* 0x0000000d060b7224 */ /* 0x000fe200078e020f */
[C---:B------:R-:W-:Y:S02]  /*14290*/  R2UR UR12, R9.reuse ;  /* 0x00000000090c72ca */ /* 0x040fe400000e0000 */
[----:B------:R-:W-:Y:S01]  /*142a0*/  R2UR UR19, R14 ;  /* 0x000000000e1372ca */ /* 0x000fe200000e0000 */
[----:B------:R-:W-:Y:S01]  /*142b0*/  @UP0 USHF.R.U32.HI UR21, URZ, UR13, UR11 ;  /* 0x0000000d3f150299 */ /* 0x000fe2000801160b */
[----:B------:R-:W-:Y:S01]  /*142c0*/  PRMT R10, R10, 0x40, R11 ;  /* 0x000000400a0a7816 */ /* 0x000fe2000000000b */
[----:B------:R-:W-:Y:S01]  /*142d0*/  VIADD R11, R9, 0x1 ;  /* 0x00000001090b7836 */ /* 0x000fe20000000000 */
[----:B------:R-:W-:Y:S01]  /*142e0*/  R2UR UR11, R2 ;  /* 0x00000000020b72ca */ /* 0x000fe200000e0000 */
[----:B------:R-:W-:Y:S01]  /*142f0*/  @P2 IMAD.MOV R11, RZ, RZ, R9 ;  /* 0x000000ffff0b2224 */ /* 0x000fe200078e0209 */
[----:B------:R-:W-:Y:S01]  /*14300*/  R2UR UR25, R10 ;  /* 0x000000000a1972ca */ /* 0x000fe200000e0000 */
[----:B------:R-:W-:Y:S01]  /*14310*/  UIADD3 UR10, -UR21, URZ, URZ ;  /* 0x0000003f150a7290 */ /* 0x000fe2000fffe13f */
[C---:B------:R-:W-:Y:S01]  /*14320*/  R2UR UR13, R6.reuse ;  /* 0x00000000060d72ca */ /* 0x040fe200000e0000 */
[----:B------:R-:W-:Y:S01]  /*14330*/  VIADD R10, R6, 0x1 ;  /* 0x00000001060a7836 */ /* 0x000fe20000000000 */
[C---:B0-----:R-:W-:Y:S01]  /*14340*/  ISETP.NE.AND P3, PT, R11.reuse, R12, PT ;  /* 0x0000000c0b00720c */ /* 0x041fe20003f65270 */
[----:B------:R-:W-:Y:S01]  /*14350*/  UIMAD UR20, UR20, UR10, UR7 ;  /* 0x0000000a141472a4 */ /* 0x000fe2000f8e0207 */
[----:B------:R-:W-:Y:S01]  /*14360*/  SEL R12, RZ, 0x1, P4 ;  /* 0x00000001ff0c7807 */ /* 0x000fe20002000000 */
[----:B------:R-:W-:Y:S01]  /*14370*/  UIMAD UR19, UR19, UR8, UR22 ;  /* 0x00000008131372a4 */ /* 0x000fe2000f8e0216 */
[----:B------:R-:W-:Y:S01]  /*14380*/  SEL R9, R11, RZ, P3 ;  /* 0x000000ff0b097207 */ /* 0x000fe20001800000 */
[----:B------:R-:W-:Y:S01]  /*14390*/  UIMAD UR20, UR20, UR9, UR23 ;  /* 0x00000009141472a4 */ /* 0x000fe2000f8e0217 */
[----:B------:R-:W-:Y:S01]  /*143a0*/  LOP3.LUT R5, R5, R12, RZ, 0x3c, !PT ;  /* 0x0000000c05057212 */ /* 0x000fe200078e3cff */
[----:B------:R-:W-:-:S02]  /*143b0*/  UIADD3 UR8, UR24, 0x24000, URZ ;  /* 0x0002400018087890 */ /* 0x000fc4000fffe03f */
[----:B------:R-:W-:Y:S01]  /*143c0*/  UPRMT UR7, UR25, 0x5410, URZ ;  /* 0x0000541019077896 */ /* 0x000fe2000800003f */
[----:B------:R-:W-:Y:S01]  /*143d0*/  UMOV UR9, UR17 ;  /* 0x0000001100097c82 */ /* 0x000fe20008000000 */
[----:B------:R-:W-:Y:S02]  /*143e0*/  UMOV UR10, UR18 ;  /* 0x00000012000a7c82 */ /* 0x000fe40008000000 */
[----:B------:R-:W-:-:S04]  /*143f0*/  @P3 IMAD.MOV R10, RZ, RZ, R6 ;  /* 0x000000ffff0a3224 */ /* 0x000fc800078e0206 */
[----:B------:R-:W-:Y:S01]  /*14400*/  IMAD.MOV.U32 R6, RZ, RZ, R10 ;  /* 0x000000ffff067224 */ /* 0x000fe200078e000a */
[----:B------:R0:W-:Y:S01]  /*14410*/  UTMALDG.4D.IM2COL [UR16], [UR14], UR7 ;  /* 0x000000100e0073b4 */ /* 0x0001e20008058007 */
[----:B------:R0:W-:Y:S02]  /*14420*/  UTMALDG.4D.MULTICAST [UR8], [UR30], UR32, desc[UR28] ;  /* 0x00001c081e0073b4 */ /* 0x0001e40008019820 */
[----:B0-----:R-:W-:Y:S05]  /*14430*/  @P5 BRA `(.L_x_535) ;  /* 0xfffffff800985947 */ /* 0x001fea000383ffff */
.L_x_531:
[----:B------:R-:W-:Y:S01]  /*14440*/  UISETP.GE.U32.AND UP1, UPT, UR5, 0x9, UPT ;  /* 0x000000090500788c */ /* 0x000fe2000bf26070 */
[----:B------:R-:W-:-:S05]  /*14450*/  IMAD.MOV.U32 R0, RZ, RZ, 0x1 ;  /* 0x00000001ff007424 */ /* 0x000fca00078e00ff */
[----:B------:R-:W-:-:S05]  /*14460*/  PLOP3.LUT P0, PT, PT, PT, UP1, 0x80, 0x0 ;  /* 0x000000000000781c */ /* 0x000fca0003f0f018 */
[----:B------:R-:W-:-:S04]  /*14470*/  @UP1 UIMAD.WIDE.U32 UR8, UR5, 0x38e38e39, URZ ;  /* 0x38e38e39050818a5 */ /* 0x000fc8000f8e003f */
[----:B------:R-:W-:-:S04]  /*14480*/  @UP1 USHF.R.U32.HI UR7, URZ, 0x1, UR9 ;  /* 0x000000013f071899 */ /* 0x000fc80008011609 */
[----:B------:R-:W-:-:S04]  /*14490*/  @UP1 ULOP3.LUT UR7, UR7, 0x1, URZ, 0xc0, !UPT ;  /* 0x0000000107071892 */ /* 0x000fc8000f8ec03f */
[----:B------:R-:W-:-:S04]  /*144a0*/  @UP1 UISETP.NE.U32.AND UP0, UPT, UR7, 0x1, UPT ;  /* 0x000000010700188c */ /* 0x000fc8000bf05070 */
[----:B------:R-:W-:-:S04]  /*144b0*/  @UP1 UISETP.NE.U32.AND.EX UP0, UPT, URZ, URZ, UPT, UP0 ;  /* 0x0000003f3f00128c */ /* 0x000fc8000bf05100 */
[----:B------:R-:W-:-:S06]  /*144c0*/  @UP1 USEL UR7, URZ, 0x1, !UP0 ;  /* 0x000000013f071887 */ /* 0x000fcc000c000000 */
[----:B------:R-:W-:Y:S01]  /*144d0*/  @P0 IMAD.U32 R0, RZ, RZ, UR7 ;  /* 0x00000007ff000e24 */ /* 0x000fe2000f8e00ff */
[----:B------:R-:W-:Y:S05]  /*144e0*/  WARPSYNC.ALL ;  /* 0x0000000000007948 */ /* 0x000fea0003800000 */
[----:B------:R-:W-:-:S13]  /*144f0*/  ELECT P0, URZ, PT ;  /* 0x00000000003f782f */ /* 0x000fda0003800000 */
[----:B------:R-:W-:Y:S05]  /*14500*/  @!P0 EXIT ;  /* 0x000000000000894d */ /* 0x000fea0003800000 */
[----:B------:R-:W-:-:S04]  /*14510*/  ULOP3.LUT UR6, UR6, 0x2, URZ, 0xfc, !UPT ;  /* 0x0000000206067892 */ /* 0x000fc8000f8efc3f */
[----:B------:R-:W-:-:S06]  /*14520*/  UISETP.NE.AND UP0, UPT, UR6, 0x3, UPT ;  /* 0x000000030600788c */ /* 0x000fcc000bf05270 */
[----:B------:R-:W-:-:S13]  /*14530*/  PLOP3.LUT P0, PT, PT, PT, UP0, 0x80, 0x0 ;  /* 0x000000000000781c */ /* 0x000fda0003f0f008 */
[----:B------:R-:W-:Y:S05]  /*14540*/  @!P0 BRA `(.L_x_536) ;  /* 0x0000000000048947 */ /* 0x000fea0003800000 */
[----:B------:R-:W-:Y:S01]  /*14550*/  BPT.TRAP 0x1 ;  /* 0x000000040000795c */ /* 0x000fe20000300000 */
.L_x_536:
[----:B------:R-:W0:Y:S01]  /*14560*/  S2UR UR8, SR_CgaCtaId ;  /* 0x00000000000879c3 */ /* 0x000e220000008800 */
[----:B------:R-:W-:Y:S01]  /*14570*/  UIMAD.WIDE.U32 UR6, UR5, 0x38e38e39, URZ ;  /* 0x38e38e39050678a5 */ /* 0x000fe2000f8e003f */
[----:B------:R-:W-:Y:S01]  /*14580*/  SHF.L.U32 R2, R0, 0x1f, RZ ;  /* 0x0000001f00027819 */ /* 0x000fe200000006ff */
[----:B------:R-:W-:Y:S02]  /*14590*/  UMOV UR4, 0x400 ;  /* 0x0000040000047882 */ /* 0x000fe40000000000 */
[----:B------:R-:W-:-:S04]  /*145a0*/  USHF.R.U32.HI UR6, URZ, 0x1, UR7 ;  /* 0x000000013f067899 */ /* 0x000fc80008011607 */
[----:B------:R-:W-:Y:S02]  /*145b0*/  UIMAD UR5, UR6, -0x9, UR5 ;  /* 0xfffffff7060578a4 */ /* 0x000fe4000f8e0205 */
[----:B0-----:R-:W-:-:S04]  /*145c0*/  ULEA UR4, UR8, UR4, 0x18 ;  /* 0x0000000408047291 */ /* 0x001fc8000f8ec03f */
[----:B------:R-:W-:-:S04]  /*145d0*/  UIADD3 UR4, UR4, 0x36048, URZ ;  /* 0x0003604804047890 */ /* 0x000fc8000fffe03f */
[----:B------:R-:W-:-:S12]  /*145e0*/  ULEA UR6, UR5, UR4, 0x3 ;  /* 0x0000000405067291 */ /* 0x000fd8000f8e183f */
.L_x_537:
[----:B0-----:R-:W-:-:S04]  /*145f0*/  IMAD.U32 R3, RZ, RZ, UR6 ;  /* 0x00000006ff037e24 */ /* 0x001fc8000f8e00ff */
[----:B------:R0:W1:Y:S03]  /*14600*/  SYNCS.PHASECHK.TRANS64.TRYWAIT P0, [R3+URZ], R2 ;  /* 0x00000002030075a7 */ /* 0x000066000800017f */
[----:B-1----:R-:W-:Y:S05]  /*14610*/  @!P0 NANOSLEEP.SYNCS 0x989680 ;  /* 0x009896800000895d */ /* 0x002fea0003900000 */
[----:B------:R-:W1:Y:S02]  /*14620*/  @!P0 SYNCS.PHASECHK.TRANS64 P0, [R3+URZ], R2 ;  /* 0x00000002030085a7 */ /* 0x000e64000800007f */
[----:B-1----:R-:W-:Y:S05]  /*14630*/  @!P0 BRA `(.L_x_537) ;  /* 0xfffffffc00ec8947 */ /* 0x002fea000383ffff */
[----:B------:R-:W-:-:S04]  /*14640*/  UIADD3 UR5, UR5, 0x1, URZ ;  /* 0x0000000105057890 */ /* 0x000fc8000fffe03f */
[----:B------:R-:W-:-:S04]  /*14650*/  UISETP.NE.AND UP0, UPT, UR5, 0x9, UPT ;  /* 0x000000090500788c */ /* 0x000fc8000bf05270 */
[----:B------:R-:W-:Y:S02]  /*14660*/  USEL UR6, URZ, 0x1, UP0 ;  /* 0x000000013f067887 */ /* 0x000fe40008000000 */
[----:B------:R-:W-:-:S04]  /*14670*/  USEL UR5, UR5, URZ, UP0 ;  /* 0x0000003f05057287 */ /* 0x000fc80008000000 */
[----:B0-----:R-:W-:Y:S01]  /*14680*/  LOP3.LUT R2, R0, UR6, RZ, 0x3c, !PT ;  /* 0x0000000600027c12 */ /* 0x001fe2000f8e3cff */
[----:B------:R-:W-:-:S03]  /*14690*/  ULEA UR7, UR5, UR4, 0x3 ;  /* 0x0000000405077291 */ /* 0x000fc6000f8e183f */
[----:B------:R-:W-:-:S09]  /*146a0*/  SHF.L.U32 R0, R2, 0x1f, RZ ;  /* 0x0000001f02007819 */ /* 0x000fd200000006ff */
.L_x_538:
        /* <DEDUP_REMOVED lines=9> */
[----:B------:R-:W-:Y:S01]  /*14740*/  LOP3.LUT R2, R2, UR6, RZ, 0x3c, !PT ;  /* 0x0000000602027c12 */ /* 0x000fe2000f8e3cff */
[----:B------:R-:W-:-:S03]  /*14750*/  ULEA UR7, UR5, UR4, 0x3 ;  /* 0x0000000405077291 */ /* 0x000fc6000f8e183f */
[----:B0-----:R-:W-:-:S09]  /*14760*/  SHF.L.U32 R0, R2, 0x1f, RZ ;  /* 0x0000001f02007819 */ /* 0x001fd200000006ff */
.L_x_539:
        /* <DEDUP_REMOVED lines=12> */
.L_x_540:
        /* <DEDUP_REMOVED lines=12> */
.L_x_541:
        /* <DEDUP_REMOVED lines=12> */
.L_x_542:
        /* <DEDUP_REMOVED lines=12> */
.L_x_543:
        /* <DEDUP_REMOVED lines=12> */
.L_x_544:
        /* <DEDUP_REMOVED lines=12> */
.L_x_545:
[----:B0-----:R-:W-:-:S04]  /*14bf0*/  IMAD.U32 R3, RZ, RZ, UR5 ;  /* 0x00000005ff037e24 */ /* 0x001fc8000f8e00ff */
[----:B------:R0:W1:Y:S03]  /*14c00*/  SYNCS.PHASECHK.TRANS64.TRYWAIT P0, [R3+URZ], R0 ;  /* 0x00000000030075a7 */ /* 0x000066000800017f */
[----:B-1----:R-:W-:Y:S05]  /*14c10*/  @!P0 NANOSLEEP.SYNCS 0x989680 ;  /* 0x009896800000895d */ /* 0x002fea0003900000 */
[----:B------:R-:W1:Y:S02]  /*14c20*/  @!P0 SYNCS.PHASECHK.TRANS64 P0, [R3+URZ], R0 ;  /* 0x00000000030085a7 */ /* 0x000e64000800007f */
[----:B-1----:R-:W-:Y:S05]  /*14c30*/  @P0 EXIT ;  /* 0x000000000000094d */ /* 0x002fea0003800000 */
[----:B------:R-:W-:Y:S05]  /*14c40*/  BRA `(.L_x_545) ;  /* 0xfffffffc00e87947 */ /* 0x000fea000383ffff */
.L_x_546:
[----:B------:R-:W-:-:S00]  /*14c50*/  BRA `(.L_x_546) ;  /* 0xfffffffc00fc7947 */ /* 0x000fc0000383ffff */
[----:B------:R-:W-:-:S00]  /*14c60*/  NOP ;  /* 0x0000000000007918 */ /* 0x000fc00000000000 */
        /* <DEDUP_REMOVED lines=9> */
.L_x_547:


//--------------------- .nv.shared._ZN7cutlass13device_kernelINS_4conv6kernel13ConvUniversalINS1_16ConvProblemShapeILNS1_8OperatorE0ELi2EEENS1_10collective14CollectiveConvINS1_46MainloopSm90TmaGmmaWarpSpecializedImplicitGemmILS5_0ELi9ELi2EN4cute5tupleIJNSA_1CILi2EEENSC_ILi1EEESE_EEENS1_36KernelImplicitTmaWarpSpecializedSm90ELi1EEENSB_IJNSC_ILi256EEENSC_ILi128EEENSB_IJNSC_ILi32EEEEEEEEENS_10bfloat16_tESN_NSA_8TiledMMAINSA_8MMA_AtomIJNSA_4SM904GMMA28MMA_64x128x16_F32BF16BF16_SSILNSR_5MajorE0ELST_0ELNSR_7ScaleInE1ELSU_1EEEEEENSA_6LayoutINSB_IJSE_SE_SE_EEENSB_IJNSC_ILi0EEESZ_SZ_EEEEENSB_IJNSA_10UnderscoreES12_S12_EEEEENS7_6detail26Sm90ImplicitGemmTileTraitsINSA_20SM90_TMA_LOAD_IM2COLENSA_14ComposedLayoutINSA_7SwizzleILi2ELi4ELi3EEENSA_18smem_ptr_flag_bitsILi16EEENSX_INSB_IJNSB_IJNSC_ILi8EEESK_EEENSB_IJSK_SE_EEENSB_IJSE_NSC_ILi9EEEEEEEEENSB_IJNSB_IJSK_SI_EEENSB_IJSE_SZ_EEENSB_IJSZ_NSC_ILi8192EEEEEEEEEEEEEvEENS16_INSA_23SM90_TMA_LOAD_MULTICASTENS18_IS1A_S1C_NSX_INSB_IJNSB_IJS1D_NSC_ILi16EEEEEES1F_S1H_EEENSB_IJS1J_S1K_NSB_IJSZ_NSC_ILi4096EEEEEEEEEEEEEvEEEENS_8epilogue10collective6detail29Sm90TmaWarpSpecializedAdapterINS23_15DefaultEpilogueISN_NSB_IJNSB_IJlllEEESE_SZ_EEES28_NS22_6thread17LinearCombinationISN_Li1EffLNS29_9ScaleType4KindE0ELNS_15FloatRoundStyleE2ESN_EENS_4gemm15EpilogueDefaultEEEEEvvEEEEvNT_6ParamsE --------------------------
	.section	.nv.shared._ZN7cutlass13device_kernelINS_4conv6kernel13ConvUniversalINS1_16ConvProblemShapeILNS1_8OperatorE0ELi2EEENS1_10collective14CollectiveConvINS1_46MainloopSm90TmaGmmaWarpSpecializedImplicitGemmILS5_0ELi9ELi2EN4cute5tupleIJNSA_1CILi2EEENSC_ILi1EEESE_EEENS1_36KernelImplicitTmaWarpSpecializedSm90ELi1EEENSB_IJNSC_ILi256EEENSC_ILi128EEENSB_IJNSC_ILi32EEEEEEEEENS_10bfloat16_tESN_NSA_8TiledMMAINSA_8MMA_AtomIJNSA_4SM904GMMA28MMA_64x128x16_F32BF16BF16_SSILNSR_5MajorE0ELST_0ELNSR_7ScaleInE1ELSU_1EEEEEENSA_6LayoutINSB_IJSE_SE_SE_EEENSB_IJNSC_ILi0EEESZ_SZ_EEEEENSB_IJNSA_10UnderscoreES12_S12_EEEEENS7_6detail26Sm90ImplicitGemmTileTraitsINSA_20SM90_TMA_LOAD_IM2COLENSA_14ComposedLayoutINSA_7SwizzleILi2ELi4ELi3EEENSA_18smem_ptr_flag_bitsILi16EEENSX_INSB_IJNSB_IJNSC_ILi8EEESK_EEENSB_IJSK_SE_EEENSB_IJSE_NSC_ILi9EEEEEEEEENSB_IJNSB_IJSK_SI_EEENSB_IJSE_SZ_EEENSB_IJSZ_NSC_ILi8192EEEEEEEEEEEEEvEENS16_INSA_23SM90_TMA_LOAD_MULTICASTENS18_IS1A_S1C_NSX_INSB_IJNSB_IJS1D_NSC_ILi16EEEEEES1F_S1H_EEENSB_IJS1J_S1K_NSB_IJSZ_NSC_ILi4096EEEEEEEEEEEEEvEEEENS_8epilogue10collective6detail29Sm90TmaWarpSpecializedAdapterINS23_15DefaultEpilogueISN_NSB_IJNSB_IJlllEEESE_SZ_EEES28_NS22_6thread17LinearCombinationISN_Li1EffLNS29_9ScaleType4KindE0ELNS_15FloatRoundStyleE2ESN_EENS_4gemm15EpilogueDefaultEEEEEvvEEEEvNT_6ParamsE,"aw",@nobits
	.sectionflags	@""
	.align	16
	.zero		1024


//--------------------- .nv.shared.reserved.0     --------------------------
	.section	.nv.shared.reserved.0,"aw",@nobits
	.weak		__nv_reservedSMEM_offset_0_alias
	.size		__nv_reservedSMEM_offset_0_alias, 0, 0
	.other		__nv_reservedSMEM_offset_0_alias,@"STO_CUDA_RESERVED_SHARED STV_DEFAULT"
__nv_reservedSMEM_offset_0_alias:
	.zero		0


//--------------------- .nv.global                --------------------------
	.section	.nv.global,"aw",@nobits
.nv.global:
	.type		_ZN39_INTERNAL_186eeba3_4_k_cu_906428a8_35244cute1_E,@object
	.size		_ZN39_INTERNAL_186eeba3_4_k_cu_906428a8_35244cute1_E,(_ZN39_INTERNAL_186eeba3_4_k_cu_906428a8_35244cuda3std3__45__cpo6cbeginE - _ZN39_INTERNAL_186eeba3_4_k_cu_906428a8_35244cute1_E)
_ZN39_INTERNAL_186eeba3_4_k_cu_906428a8_35244cute1_E:
	.zero		1
	.type		_ZN39_INTERNAL_186eeba3_4_k_cu_906428a8_35244cuda3std3__45__cpo6cbeginE,@object
	.size		_ZN39_INTERNAL_186eeba3_4_k_cu_906428a8_35244cuda3std3__45__cpo6cbeginE,(_ZN39_INTERNAL_186eeba3_4_k_cu_906428a8_35244cuda3std3__48in_placeE - _ZN39_INTERNAL_186eeba3_4_k_cu_906428a8_35244cuda3std3__45__cpo6cbeginE)
_ZN39_INTERNAL_186eeba3_4_k_cu_906428a8_35244cuda3std3__45__cpo6cbeginE:
	.zero		1
	.type		_ZN39_INTERNAL_186eeba3_4_k_cu_906428a8_35244cuda3std3__48in_placeE,@object
	.size		_ZN39_INTERNAL_186eeba3_4_k_cu_906428a8_35244cuda3std3__48in_placeE,(_ZN39_INTERNAL_186eeba3_4_k_cu_906428a8_35244cuda3std6ranges3__45__cpo9iter_moveE - _ZN39_INTERNAL_186eeba3_4_k_cu_906428a8_35244cuda3std3__48in_placeE)
_ZN39_INTERNAL_186eeba3_4_k_cu_906428a8_35244cuda3std3__48in_placeE:
	.zero		1
	.type		_ZN39_INTERNAL_186eeba3_4_k_cu_906428a8_35244cuda3std6ranges3__45__cpo9iter_moveE,@object
	.size		_ZN39_INTERNAL_186eeba3_4_k_cu_906428a8_35244cuda3std6ranges3__45__cpo9iter_moveE,(_ZN39_INTERNAL_186eeba3_4_k_cu_906428a8_35244cuda3std3__45__cpo5beginE - _ZN39_INTERNAL_186eeba3_4_k_cu_906428a8_35244cuda3std6ranges3__45__cpo9iter_moveE)
_ZN39_INTERNAL_186eeba3_4_k_cu_906428a8_35244cuda3std6ranges3__45__cpo9iter_moveE:
	.zero		1
	.type		_ZN39_INTERNAL_186eeba3_4_k_cu_906428a8_35244cuda3std3__45__cpo5beginE,@object
	.size		_ZN39_INTERNAL_186eeba3_4_k_cu_906428a8_35244cuda3std3__45__cpo5beginE,(_ZN39_INTERNAL_186eeba3_4_k_cu_906428a8_35244cuda3std3__441_GLOBAL__N__186eeba3_4_k_cu_906428a8_35246ignoreE - _ZN39_INTERNAL_186eeba3_4_k_cu_906428a8_35244cuda3std3__45__cpo5beginE)
_ZN39_INTERNAL_186eeba3_4_k_cu_906428a8_35244cuda3std3__45__cpo5beginE:
	.zero		1
	.type		_ZN39_INTERNAL_186eeba3_4_k_cu_906428a8_35244cuda3std3__441_GLOBAL__N__186eeba3_4_k_cu_906428a8_35246ignoreE,@object
	.size		_ZN39_INTERNAL_186eeba3_4_k_cu_906428a8_35244cuda3std3__441_GLOBAL__N__186eeba3_4_k_cu_906428a8_35246ignoreE,(_ZN39_INTERNAL_186eeba3_4_k_cu_906428a8_35244cute7productE - _ZN39_INTERNAL_186eeba3_4_k_cu_906428a8_35244cuda3std3__441_GLOBAL__N__186eeba3_4_k_cu_906428a8_35246ignoreE)
_ZN39_INTERNAL_186eeba3_4_k_cu_906428a8_35244cuda3std3__441_GLOBAL__N__186eeba3_4_k_cu_906428a8_35246ignoreE:
	.zero		1
	.type		_ZN39_INTERNAL_186eeba3_4_k_cu_906428a8_35244cute7productE,@object
	.size		_ZN39_INTERNAL_186eeba3_4_k_cu_906428a8_35244cute7productE,(_ZN39_INTERNAL_186eeba3_4_k_cu_906428a8_35244cuda3std3__45__cpo3endE - _ZN39_INTERNAL_186eeba3_4_k_cu_906428a8_35244cute7productE)
_ZN39_INTERNAL_186eeba3_4_k_cu_906428a8_35244cute7productE:
	.zero		1
	.type		_ZN39_INTERNAL_186eeba3_4_k_cu_906428a8_35244cuda3std3__45__cpo3endE,@object
	.size		_ZN39_INTERNAL_186eeba3_4_k_cu_906428a8_35244cuda3std3__45__cpo3endE,(_ZN39_INTERNAL_186eeba3_4_k_cu_906428a8_35244cuda3std3__419piecewise_constructE - _ZN39_INTERNAL_186eeba3_4_k_cu_906428a8_35244cuda3std3__45__cpo3endE)
_ZN39_INTERNAL_186eeba3_4_k_cu_906428a8_35244cuda3std3__45__cpo3endE:
	.zero		1
	.type		_ZN39_INTERNAL_186eeba3_4_k_cu_906428a8_35244cuda3std3__419piecewise_constructE,@object
	.size		_ZN39_INTERNAL_186eeba3_4_k_cu_906428a8_35244cuda3std3__419piecewise_constructE,(_ZN39_INTERNAL_186eeba3_4_k_cu_906428a8_35244cuda3std3__45__cpo4cendE - _ZN39_INTERNAL_186eeba3_4_k_cu_906428a8_35244cuda3std3__419piecewise_constructE)
_ZN39_INTERNAL_186eeba3_4_k_cu_906428a8_35244cuda3std3__419piecewise_constructE:
	.zero		1
	.type		_ZN39_INTERNAL_186eeba3_4_k_cu_906428a8_35244cuda3std3__45__cpo4cendE,@object
	.size		_ZN39_INTERNAL_186eeba3_4_k_cu_906428a8_35244cuda3std3__45__cpo4cendE,(_ZN39_INTERNAL_186eeba3_4_k_cu_906428a8_35244cuda3std6ranges3__45__cpo4swapE - _ZN39_INTERNAL_186eeba3_4_k_cu_906428a8_35244cuda3std3__45__cpo4cendE)
_ZN39_INTERNAL_186eeba3_4_k_cu_906428a8_35244cuda3std3__45__cpo4cendE:
	.zero		1
	.type		_ZN39_INTERNAL_186eeba3_4_k_cu_906428a8_35244cuda3std6ranges3__45__cpo4swapE,@object
	.size		_ZN39_INTERNAL_186eeba3_4_k_cu_906428a8_35244cuda3std6ranges3__45__cpo4swapE,(.L_7 - _ZN39_INTERNAL_186eeba3_4_k_cu_906428a8_35244cuda3std6ranges3__45__cpo4swapE)
_ZN39_INTERNAL_186eeba3_4_k_cu_906428a8_35244cuda3std6ranges3__45__cpo4swapE:
	.zero		1
.L_7:


//--------------------- .nv.constant0._ZN7cutlass13device_kernelINS_4conv6kernel13ConvUniversalINS1_16ConvProblemShapeILNS1_8OperatorE0ELi2EEENS1_10collective14CollectiveConvINS1_46MainloopSm90TmaGmmaWarpSpecializedImplicitGemmILS5_0ELi9ELi2EN4cute5tupleIJNSA_1CILi2EEENSC_ILi1EEESE_EEENS1_36KernelImplicitTmaWarpSpecializedSm90ELi1EEENSB_IJNSC_ILi256EEENSC_ILi128EEENSB_IJNSC_ILi32EEEEEEEEENS_10bfloat16_tESN_NSA_8TiledMMAINSA_8MMA_AtomIJNSA_4SM904GMMA28MMA_64x128x16_F32BF16BF16_SSILNSR_5MajorE0ELST_0ELNSR_7ScaleInE1ELSU_1EEEEEENSA_6LayoutINSB_IJSE_SE_SE_EEENSB_IJNSC_ILi0EEESZ_SZ_EEEEENSB_IJNSA_10UnderscoreES12_S12_EEEEENS7_6detail26Sm90ImplicitGemmTileTraitsINSA_20SM90_TMA_LOAD_IM2COLENSA_14ComposedLayoutINSA_7SwizzleILi2ELi4ELi3EEENSA_18smem_ptr_flag_bitsILi16EEENSX_INSB_IJNSB_IJNSC_ILi8EEESK_EEENSB_IJSK_SE_EEENSB_IJSE_NSC_ILi9EEEEEEEEENSB_IJNSB_IJSK_SI_EEENSB_IJSE_SZ_EEENSB_IJSZ_NSC_ILi8192EEEEEEEEEEEEEvEENS16_INSA_23SM90_TMA_LOAD_MULTICASTENS18_IS1A_S1C_NSX_INSB_IJNSB_IJS1D_NSC_ILi16EEEEEES1F_S1H_EEENSB_IJS1J_S1K_NSB_IJSZ_NSC_ILi4096EEEEEEEEEEEEEvEEEENS_8epilogue10collective6detail29Sm90TmaWarpSpecializedAdapterINS23_15DefaultEpilogueISN_NSB_IJNSB_IJlllEEESE_SZ_EEES28_NS22_6thread17LinearCombinationISN_Li1EffLNS29_9ScaleType4KindE0ELNS_15FloatRoundStyleE2ESN_EENS_4gemm15EpilogueDefaultEEEEEvvEEEEvNT_6ParamsE --------------------------
	.section	.nv.constant0._ZN7cutlass13device_kernelINS_4conv6kernel13ConvUniversalINS1_16ConvProblemShapeILNS1_8OperatorE0ELi2EEENS1_10collective14CollectiveConvINS1_46MainloopSm90TmaGmmaWarpSpecializedImplicitGemmILS5_0ELi9ELi2EN4cute5tupleIJNSA_1CILi2EEENSC_ILi1EEESE_EEENS1_36KernelImplicitTmaWarpSpecializedSm90ELi1EEENSB_IJNSC_ILi256EEENSC_ILi128EEENSB_IJNSC_ILi32EEEEEEEEENS_10bfloat16_tESN_NSA_8TiledMMAINSA_8MMA_AtomIJNSA_4SM904GMMA28MMA_64x128x16_F32BF16BF16_SSILNSR_5MajorE0ELST_0ELNSR_7ScaleInE1ELSU_1EEEEEENSA_6LayoutINSB_IJSE_SE_SE_EEENSB_IJNSC_ILi0EEESZ_SZ_EEEEENSB_IJNSA_10UnderscoreES12_S12_EEEEENS7_6detail26Sm90ImplicitGemmTileTraitsINSA_20SM90_TMA_LOAD_IM2COLENSA_14ComposedLayoutINSA_7SwizzleILi2ELi4ELi3EEENSA_18smem_ptr_flag_bitsILi16EEENSX_INSB_IJNSB_IJNSC_ILi8EEESK_EEENSB_IJSK_SE_EEENSB_IJSE_NSC_ILi9EEEEEEEEENSB_IJNSB_IJSK_SI_EEENSB_IJSE_SZ_EEENSB_IJSZ_NSC_ILi8192EEEEEEEEEEEEEvEENS16_INSA_23SM90_TMA_LOAD_MULTICASTENS18_IS1A_S1C_NSX_INSB_IJNSB_IJS1D_NSC_ILi16EEEEEES1F_S1H_EEENSB_IJS1J_S1K_NSB_IJSZ_NSC_ILi4096EEEEEEEEEEEEEvEEEENS_8epilogue10collective6detail29Sm90TmaWarpSpecializedAdapterINS23_15DefaultEpilogueISN_NSB_IJNSB_IJlllEEESE_SZ_EEES28_NS22_6thread17LinearCombinationISN_Li1EffLNS29_9ScaleType4KindE0ELNS_15FloatRoundStyleE2ESN_EENS_4gemm15EpilogueDefaultEEEEEvvEEEEvNT_6ParamsE,"a",@progbits
	.sectionflags	@""
	.align	4
.nv.constant0._ZN7cutlass13device_kernelINS_4conv6kernel13ConvUniversalINS1_16ConvProblemShapeILNS1_8OperatorE0ELi2EEENS1_10collective14CollectiveConvINS1_46MainloopSm90TmaGmmaWarpSpecializedImplicitGemmILS5_0ELi9ELi2EN4cute5tupleIJNSA_1CILi2EEENSC_ILi1EEESE_EEENS1_36KernelImplicitTmaWarpSpecializedSm90ELi1EEENSB_IJNSC_ILi256EEENSC_ILi128EEENSB_IJNSC_ILi32EEEEEEEEENS_10bfloat16_tESN_NSA_8TiledMMAINSA_8MMA_AtomIJNSA_4SM904GMMA28MMA_64x128x16_F32BF16BF16_SSILNSR_5MajorE0ELST_0ELNSR_7ScaleInE1ELSU_1EEEEEENSA_6LayoutINSB_IJSE_SE_SE_EEENSB_IJNSC_ILi0EEESZ_SZ_EEEEENSB_IJNSA_10UnderscoreES12_S12_EEEEENS7_6detail26Sm90ImplicitGemmTileTraitsINSA_20SM90_TMA_LOAD_IM2COLENSA_14ComposedLayoutINSA_7SwizzleILi2ELi4ELi3EEENSA_18smem_ptr_flag_bitsILi16EEENSX_INSB_IJNSB_IJNSC_ILi8EEESK_EEENSB_IJSK_SE_EEENSB_IJSE_NSC_ILi9EEEEEEEEENSB_IJNSB_IJSK_SI_EEENSB_IJSE_SZ_EEENSB_IJSZ_NSC_ILi8192EEEEEEEEEEEEEvEENS16_INSA_23SM90_TMA_LOAD_MULTICASTENS18_IS1A_S1C_NSX_INSB_IJNSB_IJS1D_NSC_ILi16EEEEEES1F_S1H_EEENSB_IJS1J_S1K_NSB_IJSZ_NSC_ILi4096EEEEEEEEEEEEEvEEEENS_8epilogue10collective6detail29Sm90TmaWarpSpecializedAdapterINS23_15DefaultEpilogueISN_NSB_IJNSB_IJlllEEESE_SZ_EEES28_NS22_6thread17LinearCombinationISN_Li1EffLNS29_9ScaleType4KindE0ELNS_15FloatRoundStyleE2ESN_EENS_4gemm15EpilogueDefaultEEEEEvvEEEEvNT_6ParamsE:
	.zero		1536


//--------------------- SYMBOLS --------------------------

	.type		.nv.reservedSmem.offset0,@object
	.size		.nv.reservedSmem.offset0,0x4
